def attn_fwd(
    Q,
    K,
    V,
    Out,
    Lse,
    sm_scale,
    stride_qz,
    stride_qh,
    stride_qm,
    stride_qk,
    stride_kz,
    stride_kh,
    stride_kn,
    stride_kk,
    stride_vz,
    stride_vh,
    stride_vn,
    stride_vk,
    stride_oz,
    stride_oh,
    stride_om,
    stride_ok,
    seqlen_q,
    seqlen_k,
    BLOCK_M: tl.constexpr,
    BLOCK_N: tl.constexpr,
    HEAD_DIM: tl.constexpr,
    CAUSAL: tl.constexpr,
):
    start_m = tl.program_id(0)
    off_hz = tl.program_id(1)
    q_off = off_hz * stride_qh
    k_off = off_hz * stride_kh
    v_off = off_hz * stride_vh
    offs_m = start_m * BLOCK_M + tl.arange(0, BLOCK_M)
    offs_d = tl.arange(0, HEAD_DIM)
    offs_n = tl.arange(0, BLOCK_N)
    q_ptrs = Q + q_off + offs_m[:, None] * stride_qm + offs_d[None, :] * stride_qk
    k_ptrs = K + k_off + offs_d[:, None] * stride_kk + offs_n[None, :] * stride_kn
    v_ptrs = V + v_off + offs_n[:, None] * stride_vn + offs_d[None, :] * stride_vk
    m_i = tl.full([BLOCK_M], float("-inf"), dtype=tl.float32)
    l_i = tl.zeros([BLOCK_M], dtype=tl.float32) + 1.0
    acc = tl.zeros([BLOCK_M, HEAD_DIM], dtype=tl.float32)
    q = tl.load(q_ptrs)
    acc, l_i, m_i = _attn_fwd_inner(
        acc,
        l_i,
        m_i,
        q,
        k_ptrs,
        v_ptrs,
        sm_scale,
        stride_kn,
        stride_vn,
        start_m,
        seqlen_k,
        BLOCK_M,
        BLOCK_N,
        HEAD_DIM,
        CAUSAL,
    )
    acc = acc / l_i[:, None]
    lse = m_i + tl.math.log2(l_i) / 1.4426950408889634
    o_ptrs = (
        Out
        + off_hz * stride_oh
        + offs_m[:, None] * stride_om
        + offs_d[None, :] * stride_ok
    )
    tl.store(o_ptrs, acc.to(Out.dtype.element_ty))
    tl.store(Lse + off_hz * seqlen_q + offs_m, lse)

# config = {"BLOCK_M": 256, "BLOCK_N": 64, "HEAD_DIM": 64, "arch": "sm_100", "causal": false, "dtype": "fp16", "num_stages": 2, "num_warps": 8}
# arch = sm_100


// ===== COMPILED SASS (sm_100a) =====

	.target	sm_100a

	.elftype	@"ET_EXEC"


//--------------------- .note.nv.tkinfo           --------------------------
	.section	.note.nv.tkinfo,"",@"SHT_NOTE"
	.sectionflags	@"SHF_NOTE_NV_TKINFO"
	.tkinfo
        /*0018*/ 	.word	0x00000081
        /*0030*/ 	.string	""
        /*0030*/ 	.string	"ptxas-blackwell"
        /*0030*/ 	.string	"Cuda compilation tools, release 12.9, V12.9.86"
        /*0030*/ 	.string	"Build cuda_12.9.r12.9/compiler.36037853_0"
        /*0030*/ 	.string	"-v  -suppress-debug-info  -lineinfo  -arch sm_100a "



//--------------------- .note.nv.cuver            --------------------------
	.section	.note.nv.cuver,"",@"SHT_NOTE"
	.sectionflags	@"SHF_NOTE_NV_CUVER"
        /*0018*/ 	.short	0x0001
        /*001a*/ 	.short	0x0064
        /*001c*/ 	.short	0x0001
        /*001e*/ 	.short	0x0000
        /*0020*/ 	.short	0x0001
        /*0022*/ 	.short	0x0000


//--------------------- .nv.info                  --------------------------
	.section	.nv.info,"",@"SHT_CUDA_INFO"
	.align	4


	//----- nvinfo : EIATTR_REGCOUNT
	.align		4
        /*0000*/ 	.byte	0x04, 0x2f
        /*0002*/ 	.short	(.L_5 - .L_4)
	.align		4
.L_4:
        /*0004*/ 	.word	index@(attn_fwd)
        /*0008*/ 	.word	0x000000d4


	//----- nvinfo : EIATTR_FRAME_SIZE
	.align		4
.L_5:
        /*000c*/ 	.byte	0x04, 0x11
        /*000e*/ 	.short	(.L_7 - .L_6)
	.align		4
.L_6:
        /*0010*/ 	.word	index@($__internal_2_$__cuda_sm10x_tcgen05_guardrail_trap_unallocated_columns_being_dealloced)
        /*0014*/ 	.word	0x00000000


	//----- nvinfo : EIATTR_FRAME_SIZE
	.align		4
.L_7:
        /*0018*/ 	.byte	0x04, 0x11
        /*001a*/ 	.short	(.L_9 - .L_8)
	.align		4
.L_8:
        /*001c*/ 	.word	index@($__internal_1_$__cuda_sm10x_tcgen05_guardrail_trap_phase_invalid_during_alloc)
        /*0020*/ 	.word	0x00000000


	//----- nvinfo : EIATTR_FRAME_SIZE
	.align		4
.L_9:
        /*0024*/ 	.byte	0x04, 0x11
        /*0026*/ 	.short	(.L_11 - .L_10)
	.align		4
.L_10:
        /*0028*/ 	.word	index@($__internal_0_$__cuda_sm10x_tcgen05_guardrail_trap_col_being_dealloced_not_returned_by_alloc)
        /*002c*/ 	.word	0x00000000


	//----- nvinfo : EIATTR_FRAME_SIZE
	.align		4
.L_11:
        /*0030*/ 	.byte	0x04, 0x11
        /*0032*/ 	.short	(.L_13 - .L_12)
	.align		4
.L_12:
        /*0034*/ 	.word	index@(attn_fwd)
        /*0038*/ 	.word	0x00000000


	//----- nvinfo : EIATTR_MIN_STACK_SIZE
	.align		4
.L_13:
        /*003c*/ 	.byte	0x04, 0x12
        /*003e*/ 	.short	(.L_15 - .L_14)
	.align		4
.L_14:
        /*0040*/ 	.word	index@(attn_fwd)
        /*0044*/ 	.word	0x00000000
.L_15:


//--------------------- .nv.info.attn_fwd         --------------------------
	.section	.nv.info.attn_fwd,"",@"SHT_CUDA_INFO"
	.sectionflags	@""
	.align	4


	//----- nvinfo : EIATTR_CUDA_API_VERSION
	.align		4
        /*0000*/ 	.byte	0x04, 0x37
        /*0002*/ 	.short	(.L_17 - .L_16)
.L_16:
        /*0004*/ 	.word	0x00000081


	//----- nvinfo : EIATTR_KPARAM_INFO
	.align		4
.L_17:
        /*0008*/ 	.byte	0x04, 0x17
        /*000a*/ 	.short	(.L_19 - .L_18)
.L_18:
        /*000c*/ 	.word	0x00000000
        /*0010*/ 	.short	0x0019
        /*0012*/ 	.short	0x0080
        /*0014*/ 	.byte	0x00, 0xf4, 0x21, 0x00


	//----- nvinfo : EIATTR_KPARAM_INFO
	.align		4
.L_19:
        /*0018*/ 	.byte	0x04, 0x17
        /*001a*/ 	.short	(.L_21 - .L_20)
.L_20:
        /*001c*/ 	.word	0x00000000
        /*0020*/ 	.short	0x0018
        /*0022*/ 	.short	0x0078
        /*0024*/ 	.byte	0x00, 0xf4, 0x21, 0x00


	//----- nvinfo : EIATTR_KPARAM_INFO
	.align		4
.L_21:
        /*0028*/ 	.byte	0x04, 0x17
        /*002a*/ 	.short	(.L_23 - .L_22)
.L_22:
        /*002c*/ 	.word	0x00000000
        /*0030*/ 	.short	0x0017
        /*0032*/ 	.short	0x0070
        /*0034*/ 	.byte	0x00, 0xf0, 0x11, 0x00


	//----- nvinfo : EIATTR_KPARAM_INFO
	.align		4
.L_23:
        /*0038*/ 	.byte	0x04, 0x17
        /*003a*/ 	.short	(.L_25 - .L_24)
.L_24:
        /*003c*/ 	.word	0x00000000
        /*0040*/ 	.short	0x0016
        /*0042*/ 	.short	0x006c
        /*0044*/ 	.byte	0x00, 0xf0, 0x11, 0x00


	//----- nvinfo : EIATTR_KPARAM_INFO
	.align		4
.L_25:
        /*0048*/ 	.byte	0x04, 0x17
        /*004a*/ 	.short	(.L_27 - .L_26)
.L_26:
        /*004c*/ 	.word	0x00000000
        /*0050*/ 	.short	0x0015
        /*0052*/ 	.short	0x0068
        /*0054*/ 	.byte	0x00, 0xf0, 0x11, 0x00


	//----- nvinfo : EIATTR_KPARAM_INFO
	.align		4
.L_27:
        /*0058*/ 	.byte	0x04, 0x17
        /*005a*/ 	.short	(.L_29 - .L_28)
.L_28:
        /*005c*/ 	.word	0x00000000
        /*0060*/ 	.short	0x0014
        /*0062*/ 	.short	0x0064
        /*0064*/ 	.byte	0x00, 0xf0, 0x11, 0x00


	//----- nvinfo : EIATTR_KPARAM_INFO
	.align		4
.L_29:
        /*0068*/ 	.byte	0x04, 0x17
        /*006a*/ 	.short	(.L_31 - .L_30)
.L_30:
        /*006c*/ 	.word	0x00000000
        /*0070*/ 	.short	0x0013
        /*0072*/ 	.short	0x0060
        /*0074*/ 	.byte	0x00, 0xf0, 0x11, 0x00


	//----- nvinfo : EIATTR_KPARAM_INFO
	.align		4
.L_31:
        /*0078*/ 	.byte	0x04, 0x17
        /*007a*/ 	.short	(.L_33 - .L_32)
.L_32:
        /*007c*/ 	.word	0x00000000
        /*0080*/ 	.short	0x0012
        /*0082*/ 	.short	0x005c
        /*0084*/ 	.byte	0x00, 0xf0, 0x11, 0x00


	//----- nvinfo : EIATTR_KPARAM_INFO
	.align		4
.L_33:
        /*0088*/ 	.byte	0x04, 0x17
        /*008a*/ 	.short	(.L_35 - .L_34)
.L_34:
        /*008c*/ 	.word	0x00000000
        /*0090*/ 	.short	0x0011
        /*0092*/ 	.short	0x0058
        /*0094*/ 	.byte	0x00, 0xf0, 0x11, 0x00


	//----- nvinfo : EIATTR_KPARAM_INFO
	.align		4
.L_35:
        /*0098*/ 	.byte	0x04, 0x17
        /*009a*/ 	.short	(.L_37 - .L_36)
.L_36:
        /*009c*/ 	.word	0x00000000
        /*00a0*/ 	.short	0x0010
        /*00a2*/ 	.short	0x0054
        /*00a4*/ 	.byte	0x00, 0xf0, 0x11, 0x00


	//----- nvinfo : EIATTR_KPARAM_INFO
	.align		4
.L_37:
        /*00a8*/ 	.byte	0x04, 0x17
        /*00aa*/ 	.short	(.L_39 - .L_38)
.L_38:
        /*00ac*/ 	.word	0x00000000
        /*00b0*/ 	.short	0x000f
        /*00b2*/ 	.short	0x0050
        /*00b4*/ 	.byte	0x00, 0xf0, 0x11, 0x00


	//----- nvinfo : EIATTR_KPARAM_INFO
	.align		4
.L_39:
        /*00b8*/ 	.byte	0x04, 0x17
        /*00ba*/ 	.short	(.L_41 - .L_40)
.L_40:
        /*00bc*/ 	.word	0x00000000
        /*00c0*/ 	.short	0x000e
        /*00c2*/ 	.short	0x004c
        /*00c4*/ 	.byte	0x00, 0xf0, 0x11, 0x00


	//----- nvinfo : EIATTR_KPARAM_INFO
	.align		4
.L_41:
        /*00c8*/ 	.byte	0x04, 0x17
        /*00ca*/ 	.short	(.L_43 - .L_42)
.L_42:
        /*00cc*/ 	.word	0x00000000
        /*00d0*/ 	.short	0x000d
        /*00d2*/ 	.short	0x0048
        /*00d4*/ 	.byte	0x00, 0xf0, 0x11, 0x00


	//----- nvinfo : EIATTR_KPARAM_INFO
	.align		4
.L_43:
        /*00d8*/ 	.byte	0x04, 0x17
        /*00da*/ 	.short	(.L_45 - .L_44)
.L_44:
        /*00dc*/ 	.word	0x00000000
        /*00e0*/ 	.short	0x000c
        /*00e2*/ 	.short	0x0044
        /*00e4*/ 	.byte	0x00, 0xf0, 0x11, 0x00


	//----- nvinfo : EIATTR_KPARAM_INFO
	.align		4
.L_45:
        /*00e8*/ 	.byte	0x04, 0x17
        /*00ea*/ 	.short	(.L_47 - .L_46)
.L_46:
        /*00ec*/ 	.word	0x00000000
        /*00f0*/ 	.short	0x000b
        /*00f2*/ 	.short	0x0040
        /*00f4*/ 	.byte	0x00, 0xf0, 0x11, 0x00


	//----- nvinfo : EIATTR_KPARAM_INFO
	.align		4
.L_47:
        /*00f8*/ 	.byte	0x04, 0x17
        /*00fa*/ 	.short	(.L_49 - .L_48)
.L_48:
        /*00fc*/ 	.word	0x00000000
        /*0100*/ 	.short	0x000a
        /*0102*/ 	.short	0x003c
        /*0104*/ 	.byte	0x00, 0xf0, 0x11, 0x00


	//----- nvinfo : EIATTR_KPARAM_INFO
	.align		4
.L_49:
        /*0108*/ 	.byte	0x04, 0x17
        /*010a*/ 	.short	(.L_51 - .L_50)
.L_50:
        /*010c*/ 	.word	0x00000000
        /*0110*/ 	.short	0x0009
        /*0112*/ 	.short	0x0038
        /*0114*/ 	.byte	0x00, 0xf0, 0x11, 0x00


	//----- nvinfo : EIATTR_KPARAM_INFO
	.align		4
.L_51:
        /*0118*/ 	.byte	0x04, 0x17
        /*011a*/ 	.short	(.L_53 - .L_52)
.L_52:
        /*011c*/ 	.word	0x00000000
        /*0120*/ 	.short	0x0008
        /*0122*/ 	.short	0x0034
        /*0124*/ 	.byte	0x00, 0xf0, 0x11, 0x00


	//----- nvinfo : EIATTR_KPARAM_INFO
	.align		4
.L_53:
        /*0128*/ 	.byte	0x04, 0x17
        /*012a*/ 	.short	(.L_55 - .L_54)
.L_54:
        /*012c*/ 	.word	0x00000000
        /*0130*/ 	.short	0x0007
        /*0132*/ 	.short	0x0030
        /*0134*/ 	.byte	0x00, 0xf0, 0x11, 0x00


	//----- nvinfo : EIATTR_KPARAM_INFO
	.align		4
.L_55:
        /*0138*/ 	.byte	0x04, 0x17
        /*013a*/ 	.short	(.L_57 - .L_56)
.L_56:
        /*013c*/ 	.word	0x00000000
        /*0140*/ 	.short	0x0006
        /*0142*/ 	.short	0x002c
        /*0144*/ 	.byte	0x00, 0xf0, 0x11, 0x00


	//----- nvinfo : EIATTR_KPARAM_INFO
	.align		4
.L_57:
        /*0148*/ 	.byte	0x04, 0x17
        /*014a*/ 	.short	(.L_59 - .L_58)
.L_58:
        /*014c*/ 	.word	0x00000000
        /*0150*/ 	.short	0x0005
        /*0152*/ 	.short	0x0028
        /*0154*/ 	.byte	0x00, 0xf0, 0x11, 0x00


	//----- nvinfo : EIATTR_KPARAM_INFO
	.align		4
.L_59:
        /*0158*/ 	.byte	0x04, 0x17
        /*015a*/ 	.short	(.L_61 - .L_60)
.L_60:
        /*015c*/ 	.word	0x00000000
        /*0160*/ 	.short	0x0004
        /*0162*/ 	.short	0x0020
        /*0164*/ 	.byte	0x00, 0xf4, 0x21, 0x00


	//----- nvinfo : EIATTR_KPARAM_INFO
	.align		4
.L_61:
        /*0168*/ 	.byte	0x04, 0x17
        /*016a*/ 	.short	(.L_63 - .L_62)
.L_62:
        /*016c*/ 	.word	0x00000000
        /*0170*/ 	.short	0x0003
        /*0172*/ 	.short	0x0018
        /*0174*/ 	.byte	0x00, 0xf4, 0x21, 0x00


	//----- nvinfo : EIATTR_KPARAM_INFO
	.align		4
.L_63:
        /*0178*/ 	.byte	0x04, 0x17
        /*017a*/ 	.short	(.L_65 - .L_64)
.L_64:
        /*017c*/ 	.word	0x00000000
        /*0180*/ 	.short	0x0002
        /*0182*/ 	.short	0x0010
        /*0184*/ 	.byte	0x00, 0xf4, 0x21, 0x00


	//----- nvinfo : EIATTR_KPARAM_INFO
	.align		4
.L_65:
        /*0188*/ 	.byte	0x04, 0x17
        /*018a*/ 	.short	(.L_67 - .L_66)
.L_66:
        /*018c*/ 	.word	0x00000000
        /*0190*/ 	.short	0x0001
        /*0192*/ 	.short	0x0008
        /*0194*/ 	.byte	0x00, 0xf4, 0x21, 0x00


	//----- nvinfo : EIATTR_KPARAM_INFO
	.align		4
.L_67:
        /*0198*/ 	.byte	0x04, 0x17
        /*019a*/ 	.short	(.L_69 - .L_68)
.L_68:
        /*019c*/ 	.word	0x00000000
        /*01a0*/ 	.short	0x0000
        /*01a2*/ 	.short	0x0000
        /*01a4*/ 	.byte	0x00, 0xf4, 0x21, 0x00


	//----- nvinfo : EIATTR_AT_ENTRY_FRAGMENTS
	.align		4
.L_69:
        /*01a8*/ 	.byte	0x04, 0x4f
        /*01aa*/ 	.short	(.L_71 - .L_70)


	//   ....[0]....
.L_70:
        /*01ac*/ 	.word	0x00000004


	//----- nvinfo : EIATTR_RESERVED_SMEM_USED
	.align		4
.L_71:
        /*01b0*/ 	.byte	0x01, 0x41
	.zero		2


	//----- nvinfo : EIATTR_SPARSE_MMA_MASK
	.align		4
        /*01b4*/ 	.byte	0x03, 0x50
        /*01b6*/ 	.short	0x0000


	//----- nvinfo : EIATTR_TCGEN05_1CTA_USED
	.align		4
        /*01b8*/ 	.byte	0x01, 0x51
	.zero		2


	//----- nvinfo : EIATTR_MAXREG_COUNT
	.align		4
        /*01bc*/ 	.byte	0x03, 0x1b
        /*01be*/ 	.short	0x00ff


	//----- nvinfo : EIATTR_NUM_BARRIERS
	.align		4
        /*01c0*/ 	.byte	0x02, 0x4c
        /*01c2*/ 	.byte	0x01
	.zero		1


	//----- nvinfo : EIATTR_INT_WARP_WIDE_INSTR_OFFSETS
	.align		4
        /*01c4*/ 	.byte	0x04, 0x31
        /*01c6*/ 	.short	(.L_73 - .L_72)


	//   ....[0]....
.L_72:
        /*01c8*/ 	.word	0x00001b50


	//   ....[1]....
        /*01cc*/ 	.word	0x00001c40


	//   ....[2]....
        /*01d0*/ 	.word	0x000022d0


	//   ....[3]....
        /*01d4*/ 	.word	0x00002380


	//   ....[4]....
        /*01d8*/ 	.word	0x00005590


	//   ....[5]....
        /*01dc*/ 	.word	0x0000a4b0


	//   ....[6]....
        /*01e0*/ 	.word	0x0000a500


	//----- nvinfo : EIATTR_COOP_GROUP_MASK_REGIDS
	.align		4
.L_73:
        /*01e4*/ 	.byte	0x04, 0x29
        /*01e6*/ 	.short	(.L_75 - .L_74)


	//   ....[0]....
.L_74:
        /*01e8*/ 	.word	0xffffffff


	//   ....[1]....
        /*01ec*/ 	.word	0xffffffff


	//   ....[2]....
        /*01f0*/ 	.word	0xffffffff


	//   ....[3]....
        /*01f4*/ 	.word	0xffffffff


	//----- nvinfo : EIATTR_COOP_GROUP_INSTR_OFFSETS
	.align		4
.L_75:
        /*01f8*/ 	.byte	0x04, 0x28
        /*01fa*/ 	.short	(.L_77 - .L_76)


	//   ....[0]....
.L_76:
        /*01fc*/ 	.word	0x00000050


	//   ....[1]....
        /*0200*/ 	.word	0x00000310


	//   ....[2]....
        /*0204*/ 	.word	0x0000a340


	//   ....[3]....
        /*0208*/ 	.word	0x0000a5b0


	//----- nvinfo : EIATTR_VRC_CTA_INIT_COUNT
	.align		4
.L_77:
        /*020c*/ 	.byte	0x02, 0x4a
        /*020e*/ 	.byte	0x80
	.zero		1


	//----- nvinfo : EIATTR_MBARRIER_INSTR_OFFSETS
	.align		4
        /*0210*/ 	.byte	0x04, 0x39
        /*0212*/ 	.short	(.L_79 - .L_78)


	//   ....[0]....
.L_78:
        /*0214*/ 	.word	0x00002180
        /*0218*/ 	.word	0x000000ff
        /*021c*/ 	.word	0x00000000
        /*0220*/ 	.short	0x0100
        /*0222*/ 	.byte	0x0a
	.zero		1


	//   ....[1]....
        /*0224*/ 	.word	0x00002370
        /*0228*/ 	.word	0x000000ff
        /*022c*/ 	.word	0x0000e008
        /*0230*/ 	.short	0x0100
        /*0232*/ 	.byte	0x07
	.zero		1


	//   ....[2]....
        /*0234*/ 	.word	0x000024d0
        /*0238*/ 	.word	0x000000ff
        /*023c*/ 	.word	0x0000a000
        /*0240*/ 	.short	0x0100
        /*0242*/ 	.byte	0x07
	.zero		1


	//   ....[3]....
        /*0244*/ 	.word	0x00002880
        /*0248*/ 	.word	0x000000ff
        /*024c*/ 	.word	0x0000a000
        /*0250*/ 	.short	0x010a
        /*0252*/ 	.byte	0x07
	.zero		1


	//   ....[4]....
        /*0254*/ 	.word	0x000029b0
        /*0258*/ 	.word	0x000000ff
        /*025c*/ 	.word	0x0000a000
        /*0260*/ 	.short	0x0108
        /*0262*/ 	.byte	0x07
	.zero		1


	//   ....[5]....
        /*0264*/ 	.word	0x000056d0
        /*0268*/ 	.word	0x000000ff
        /*026c*/ 	.word	0x0000e010
        /*0270*/ 	.short	0x0100
        /*0272*/ 	.byte	0x07
	.zero		1


	//   ....[6]....
        /*0274*/ 	.word	0x00005920
        /*0278*/ 	.word	0x000000ff
        /*027c*/ 	.word	0x0000e010
        /*0280*/ 	.short	0x010a
        /*0282*/ 	.byte	0x07
	.zero		1


	//   ....[7]....
        /*0284*/ 	.word	0x00005980
        /*0288*/ 	.word	0x000000ff
        /*028c*/ 	.word	0x0000e010
        /*0290*/ 	.short	0x0108
        /*0292*/ 	.byte	0x07
	.zero		1


	//   ....[8]....
        /*0294*/ 	.word	0x000059f0
        /*0298*/ 	.word	0x000000ff
        /*029c*/ 	.word	0x00000000
        /*02a0*/ 	.short	0x010a
        /*02a2*/ 	.byte	0x0a
	.zero		1


	//   ....[9]....
        /*02a4*/ 	.word	0x00007ea0
        /*02a8*/ 	.word	0x000000ff
        /*02ac*/ 	.word	0x00000000
        /*02b0*/ 	.short	0x010a
        /*02b2*/ 	.byte	0x0a
	.zero		1


	//   ....[10]....
        /*02b4*/ 	.word	0x00008010
        /*02b8*/ 	.word	0x000000ff
        /*02bc*/ 	.word	0x0000e000
        /*02c0*/ 	.short	0x0108
        /*02c2*/ 	.byte	0x07
	.zero		1


	//   ....[11]....
        /*02c4*/ 	.word	0x00008140
        /*02c8*/ 	.word	0x000000ff
        /*02cc*/ 	.word	0x0000e008
        /*02d0*/ 	.short	0x0108
        /*02d2*/ 	.byte	0x07
	.zero		1


	//   ....[12]....
        /*02d4*/ 	.word	0x0000a5d0
        /*02d8*/ 	.word	0x000000ff
        /*02dc*/ 	.word	0x0000a000
        /*02e0*/ 	.short	0x010a
        /*02e2*/ 	.byte	0x07
	.zero		1


	//   ....[13]....
        /*02e4*/ 	.word	0x0000a600
        /*02e8*/ 	.word	0x000000ff
        /*02ec*/ 	.word	0x0000e010
        /*02f0*/ 	.short	0x010a
        /*02f2*/ 	.byte	0x07
	.zero		1


	//   ....[14]....
        /*02f4*/ 	.word	0x0000a630
        /*02f8*/ 	.word	0x000000ff
        /*02fc*/ 	.word	0x00000000
        /*0300*/ 	.short	0x010a
        /*0302*/ 	.byte	0x0a
	.zero		1


	//   ....[15]....
        /*0304*/ 	.word	0x0000a660
        /*0308*/ 	.word	0x000000ff
        /*030c*/ 	.word	0x00000000
        /*0310*/ 	.short	0x010a
        /*0312*/ 	.byte	0x0a
	.zero		1


	//----- nvinfo : EIATTR_NUM_MBARRIERS
	.align		4
.L_79:
        /*0314*/ 	.byte	0x03, 0x38
        /*0316*/ 	.short	0xffff


	//----- nvinfo : EIATTR_EXIT_INSTR_OFFSETS
	.align		4
        /*0318*/ 	.byte	0x04, 0x1c
        /*031a*/ 	.short	(.L_81 - .L_80)


	//   ....[0]....
.L_80:
        /*031c*/ 	.word	0x0000a5c0


	//----- nvinfo : EIATTR_REQNTID
	.align		4
.L_81:
        /*0320*/ 	.byte	0x04, 0x10
        /*0322*/ 	.short	(.L_83 - .L_82)
.L_82:
        /*0324*/ 	.word	0x00000100
        /*0328*/ 	.word	0x00000001
        /*032c*/ 	.word	0x00000001


	//----- nvinfo : EIATTR_CRS_STACK_SIZE
	.align		4
.L_83:
        /*0330*/ 	.byte	0x04, 0x1e
        /*0332*/ 	.short	(.L_85 - .L_84)
.L_84:
        /*0334*/ 	.word	0x00000000


	//----- nvinfo : EIATTR_CBANK_PARAM_SIZE
	.align		4
.L_85:
        /*0338*/ 	.byte	0x03, 0x19
        /*033a*/ 	.short	0x0088


	//----- nvinfo : EIATTR_PARAM_CBANK
	.align		4
        /*033c*/ 	.byte	0x04, 0x0a
        /*033e*/ 	.short	(.L_87 - .L_86)
	.align		4
.L_86:
        /*0340*/ 	.word	index@(.nv.constant0.attn_fwd)
        /*0344*/ 	.short	0x0380
        /*0346*/ 	.short	0x0088


	//----- nvinfo : EIATTR_SW_WAR
	.align		4
.L_87:
        /*0348*/ 	.byte	0x04, 0x36
        /*034a*/ 	.short	(.L_89 - .L_88)
.L_88:
        /*034c*/ 	.word	0x00000008
.L_89:


//--------------------- .nv.compat                --------------------------
	.section	.nv.compat,"",@"SHT_CUDA_COMPAT_INFO"
	.align	4
        /*0000*/ 	.byte	0x02, 0x02, 0x02, 0x00, 0x02, 0x05, 0x05, 0x00, 0x02, 0x03, 0x00, 0x00, 0x02, 0x06, 0x01, 0x00


//--------------------- .nv.callgraph             --------------------------
	.section	.nv.callgraph,"",@"SHT_CUDA_CALLGRAPH"
	.align	4
	.sectionentsize	8
	.align		4
        /*0000*/ 	.word	0x00000000
	.align		4
        /*0004*/ 	.word	0xffffffff
	.align		4
        /*0008*/ 	.word	0x00000000
	.align		4
        /*000c*/ 	.word	0xfffffffe
	.align		4
        /*0010*/ 	.word	0x00000000
	.align		4
        /*0014*/ 	.word	0xfffffffd
	.align		4
        /*0018*/ 	.word	0x00000000
	.align		4
        /*001c*/ 	.word	0xfffffffc


//--------------------- .nv.constant4             --------------------------
	.section	.nv.constant4,"a",@progbits
	.align	8
	.align		8
.nv.constant4:
        /*0000*/ 	.dword	_$_str


//--------------------- .text.attn_fwd            --------------------------
	.section	.text.attn_fwd,"ax",@progbits
	.align	128
        .global         attn_fwd
        .type           attn_fwd,@function
        .size           attn_fwd,(.L_x_28 - attn_fwd)
        .other          attn_fwd,@"STO_CUDA_ENTRY STV_DEFAULT"
attn_fwd:
.text.attn_fwd:
[----:B------:R-:W0:Y:S01]  /*0000*/  LDC R1, c[0x0][0x37c] ;  /* 0x0000df00ff017b82 */ /* 0x000e220000000800 */
[----:B------:R-:W1:Y:S02]  /*0010*/  S2R R90, SR_TID.X ;  /* 0x00000000005a7919 */ /* 0x000e640000002100 */
[----:B-1----:R-:W-:-:S13]  /*0020*/  ISETP.GE.U32.AND P0, PT, R90, 0x20, PT ;  /* 0x000000205a00780c */ /* 0x002fda0003f06070 */
[----:B------:R-:W-:Y:S05]  /*0030*/  @P0 BRA `(.L_x_0) ;  /* 0x0000000000b80947 */ /* 0x000fea0003800000 */
[----:B------:R-:W1:Y:S01]  /*0040*/  S2UR UR6, SR_CgaCtaId ;  /* 0x00000000000679c3 */ /* 0x000e620000008800 */
[----:B------:R-:W-:Y:S01]  /*0050*/  NOP ;  /* 0x0000000000007918 */ /* 0x000fe20000000000 */
[----:B------:R-:W-:Y:S02]  /*0060*/  UMOV UR4, 0x40 ;  /* 0x0000004000047882 */ /* 0x000fe40000000000 */
[----:B-1----:R-:W-:-:S09]  /*0070*/  ULEA UR4, UR6, UR4, 0x18 ;  /* 0x0000000406047291 */ /* 0x002fd2000f8ec0ff */
[----:B------:R-:W1:Y:S01]  /*0080*/  LDS.U8 R0, [UR4] ;  /* 0x00000004ff007984 */ /* 0x000e620008000000 */
[----:B------:R-:W-:Y:S02]  /*0090*/  UMOV UR4, 0x400 ;  /* 0x0000040000047882 */ /* 0x000fe40000000000 */
[----:B------:R-:W-:Y:S01]  /*00a0*/  ULEA UR4, UR6, UR4, 0x18 ;  /* 0x0000000406047291 */ /* 0x000fe2000f8ec0ff */
[----:B-1----:R-:W-:-:S13]  /*00b0*/  ISETP.NE.AND P1, PT, R0, RZ, PT ;  /* 0x000000ff0000720c */ /* 0x002fda0003f25270 */
[----:B------:R-:W-:Y:S05]  /*00c0*/  @P1 BRA `(.L_x_1) ;  /* 0x00000000007c1947 */ /* 0x000fea0003800000 */
[----:B------:R-:W-:-:S13]  /*00d0*/  ELECT P1, URZ, PT ;  /* 0x0000000000ff782f */ /* 0x000fda0003820000 */
[----:B------:R-:W-:Y:S05]  /*00e0*/  @!P1 BRA `(.L_x_2) ;  /* 0x0000000000849947 */ /* 0x000fea0003800000 */
[----:B------:R-:W-:Y:S01]  /*00f0*/  UMOV UR5, 0x10 ;  /* 0x0000001000057882 */ /* 0x000fe20000000000 */
[----:B------:R-:W-:Y:S01]  /*0100*/  HFMA2 R4, -RZ, RZ, 0, 5.9604644775390625e-08 ;  /* 0x00000001ff047431 */ /* 0x000fe200000001ff */
[----:B------:R-:W-:-:S03]  /*0110*/  MOV R5, 0xffff ;  /* 0x0000ffff00057802 */ /* 0x000fc60000000f00 */
[----:B------:R-:W-:Y:S04]  /*0120*/  DEPBAR.LE SB1, 0x36 ;  /* 0x00009d800000791a */ /* 0x000fe80000000000 */
[----:B------:R-:W1:Y:S02]  /*0130*/  UTCATOMSWS.FIND_AND_SET.ALIGN UP0, UR5, UR5 ;  /* 0x00000005000575e3 */ /* 0x000e640008000800 */
[----:B-1----:R-:W-:-:S04]  /*0140*/  PLOP3.LUT P1, PT, PT, PT, UP0, 0x80, 0x8 ;  /* 0x000000000008781c */ /* 0x002fc80003f2f008 */
[----:B------:R-:W-:-:S04]  /*0150*/  SEL R0, RZ, 0xffffffff, !P1 ;  /* 0xffffffffff007807 */ /* 0x000fc80004800000 */
[----:B------:R-:W-:Y:S02]  /*0160*/  ISETP.NE.AND P1, PT, R0, RZ, PT ;  /* 0x000000ff0000720c */ /* 0x000fe40003f25270 */
[----:B------:R-:W-:-:S11]  /*0170*/  MOV R0, UR5 ;  /* 0x0000000500007c02 */ /* 0x000fd60008000f00 */
[----:B------:R-:W-:Y:S05]  /*0180*/  @P1 BRA `(.L_x_3) ;  /* 0x0000000000241947 */ /* 0x000fea0003800000 */
.L_x_4:
[----:B------:R-:W-:Y:S05]  /*0190*/  NANOSLEEP 0x64 ;  /* 0x000000640000795d */ /* 0x000fea0003800000 */
[----:B------:R-:W-:-:S05]  /*01a0*/  UMOV UR5, 0x10 ;  /* 0x0000001000057882 */ /* 0x000fca0000000000 */
[----:B------:R-:W-:Y:S04]  /*01b0*/  DEPBAR.LE SB1, 0x36 ;  /* 0x00009d800000791a */ /* 0x000fe80000000000 */
[----:B------:R-:W1:Y:S02]  /*01c0*/  UTCATOMSWS.FIND_AND_SET.ALIGN UP0, UR5, UR5 ;  /* 0x00000005000575e3 */ /* 0x000e640008000800 */
[----:B-1----:R-:W-:-:S04]  /*01d0*/  PLOP3.LUT P1, PT, PT, PT, UP0, 0x80, 0x8 ;  /* 0x000000000008781c */ /* 0x002fc80003f2f008 */
[----:B------:R-:W-:-:S04]  /*01e0*/  SEL R0, RZ, 0xffffffff, !P1 ;  /* 0xffffffffff007807 */ /* 0x000fc80004800000 */
[----:B------:R-:W-:Y:S02]  /*01f0*/  ISETP.NE.AND P1, PT, R0, RZ, PT ;  /* 0x000000ff0000720c */ /* 0x000fe40003f25270 */
[----:B------:R-:W-:-:S11]  /*0200*/  MOV R0, UR5 ;  /* 0x0000000500007c02 */ /* 0x000fd60008000f00 */
[----:B------:R-:W-:Y:S05]  /*0210*/  @!P1 BRA `(.L_x_4) ;  /* 0xfffffffc00dc9947 */ /* 0x000fea000383ffff */
.L_x_3:
[----:B------:R-:W-:Y:S01]  /*0220*/  IADD3 R3, PT, PT, R0, 0x10, RZ ;  /* 0x0000001000037810 */ /* 0x000fe20007ffe0ff */
[----:B------:R-:W-:Y:S01]  /*0230*/  UMOV UR5, 0x50 ;  /* 0x0000005000057882 */ /* 0x000fe20000000000 */
[----:B------:R-:W-:Y:S01]  /*0240*/  SHF.L.U32 R2, R5, R0, RZ ;  /* 0x0000000005027219 */ /* 0x000fe200000006ff */
[----:B------:R-:W-:Y:S01]  /*0250*/  ULEA UR5, UR6, UR5, 0x18 ;  /* 0x0000000506057291 */ /* 0x000fe2000f8ec0ff */
[----:B------:R-:W-:Y:S02]  /*0260*/  SHF.L.U32 R3, R4, R3, RZ ;  /* 0x0000000304037219 */ /* 0x000fe400000006ff */
[----:B------:R-:W-:Y:S02]  /*0270*/  SHF.L.U32 R0, R0, 0x5, RZ ;  /* 0x0000000500007819 */ /* 0x000fe400000006ff */
[----:B------:R-:W-:-:S05]  /*0280*/  LOP3.LUT R2, R3, R2, RZ, 0xfc, !PT ;  /* 0x0000000203027212 */ /* 0x000fca00078efcff */
[----:B------:R1:W-:Y:S04]  /*0290*/  ATOMS.OR RZ, [UR5], R2 ;  /* 0x00000002ffff798c */ /* 0x0003e8000b000005 */
[----:B------:R1:W-:Y:S01]  /*02a0*/  STS [UR4], R0 ;  /* 0x00000000ff007988 */ /* 0x0003e20008000804 */
[----:B------:R-:W-:Y:S05]  /*02b0*/  BRA `(.L_x_2) ;  /* 0x0000000000107947 */ /* 0x000fea0003800000 */
.L_x_1:
[----:B------:R-:W-:Y:S02]  /*02c0*/  MOV R0, 0xffffffff ;  /* 0xffffffff00007802 */ /* 0x000fe40000000f00 */
[----:B------:R-:W-:-:S03]  /*02d0*/  MOV R2, 0x300 ;  /* 0x0000030000027802 */ /* 0x000fc60000000f00 */
[----:B------:R1:W-:Y:S04]  /*02e0*/  STS [UR4], R0 ;  /* 0x00000000ff007988 */ /* 0x0003e80008000804 */
[----:B01----:R-:W-:Y:S05]  /*02f0*/  CALL.REL.NOINC `($__internal_1_$__cuda_sm10x_tcgen05_guardrail_trap_phase_invalid_during_alloc) ;  /* 0x000000a000f07944 */ /* 0x003fea0003c00000 */
.L_x_2:
[----:B------:R-:W-:Y:S05]  /*0300*/  WARPSYNC.ALL ;  /* 0x0000000000007948 */ /* 0x000fea0003800000 */
[----:B------:R-:W-:Y:S01]  /*0310*/  NOP ;  /* 0x0000000000007918 */ /* 0x000fe20000000000 */
.L_x_0:
[----:B------:R-:W2:Y:S01]  /*0320*/  S2R R3, SR_CTAID.X ;  /* 0x0000000000037919 */ /* 0x000ea20000002500 */
[----:B------:R-:W3:Y:S01]  /*0330*/  S2UR UR6, SR_CTAID.Y ;  /* 0x00000000000679c3 */ /* 0x000ee20000002600 */
[----:B------:R-:W3:Y:S01]  /*0340*/  LDCU.64 UR4, c[0x0][0x3b0] ;  /* 0x00007600ff0477ac */ /* 0x000ee20008000a00 */
[----:B------:R-:W-:Y:S01]  /*0350*/  LOP3.LUT R36, R90, 0xff, RZ, 0xc0, !PT ;  /* 0x000000ff5a247812 */ /* 0x000fe200078ec0ff */
[----:B------:R-:W-:Y:S01]  /*0360*/  UMOV UR7, 0x400 ;  /* 0x0000040000077882 */ /* 0x000fe20000000000 */
[----:B------:R-:W4:Y:S04]  /*0370*/  LDCU.64 UR18, c[0x0][0x358] ;  /* 0x00006b00ff1277ac */ /* 0x000f280008000a00 */
[----:B------:R-:W1:Y:S08]  /*0380*/  LDC.64 R4, c[0x0][0x380] ;  /* 0x0000e000ff047b82 */ /* 0x000e700000000a00 */
[----:B------:R-:W0:Y:S01]  /*0390*/  LDC R137, c[0x0][0x3b8] ;  /* 0x0000ee00ff897b82 */ /* 0x000e220000000800 */
[----:B---3--:R-:W-:-:S07]  /*03a0*/  UIMAD UR4, UR6, UR4, URZ ;  /* 0x00000004060472a4 */ /* 0x008fce000f8e02ff */
[----:B------:R-:W3:Y:S01]  /*03b0*/  S2UR UR9, SR_CgaCtaId ;  /* 0x00000000000979c3 */ /* 0x000ee20000008800 */
[----:B------:R-:W-:Y:S01]  /*03c0*/  USHF.L.U32 UR8, UR4, 0x1, URZ ;  /* 0x0000000104087899 */ /* 0x000fe200080006ff */
[----:B-12---:R-:W-:-:S05]  /*03d0*/  LEA R0, R3, R36, 0x8 ;  /* 0x0000002403007211 */ /* 0x006fca00078e40ff */
[----:B------:R-:W-:Y:S01]  /*03e0*/  IMAD R2, R0, UR5, RZ ;  /* 0x0000000500027c24 */ /* 0x000fe2000f8e02ff */
[----:B------:R-:W-:Y:S01]  /*03f0*/  UIMAD.WIDE UR4, UR4, 0x2, URZ ;  /* 0x00000002040478a5 */ /* 0x000fe2000f8e02ff */
[----:B0-----:R-:W-:-:S03]  /*0400*/  IMAD R19, R137, 0x50, RZ ;  /* 0x0000005089137824 */ /* 0x001fc600078e02ff */
[C---:B------:R-:W-:Y:S01]  /*0410*/  SHF.L.U32 R23, R2.reuse, 0x1, RZ ;  /* 0x0000000102177819 */ /* 0x040fe200000006ff */
[----:B------:R-:W-:Y:S01]  /*0420*/  IMAD.HI R2, R2, 0x2, RZ ;  /* 0x0000000202027827 */ /* 0x000fe200078e02ff */
[----:B------:R-:W-:Y:S02]  /*0430*/  SHF.L.U32 R11, R137, 0x4, RZ ;  /* 0x00000004890b7819 */ /* 0x000fe400000006ff */
[----:B------:R-:W-:Y:S01]  /*0440*/  IADD3 R22, P1, P2, R23, UR8, R4 ;  /* 0x0000000817167c10 */ /* 0x000fe2000fa3e004 */
[C---:B------:R-:W-:Y:S01]  /*0450*/  IMAD R15, R137.reuse, 0x14, RZ ;  /* 0x00000014890f7824 */ /* 0x040fe200078e02ff */
[C---:B------:R-:W-:Y:S01]  /*0460*/  SHF.L.U32 R9, R137.reuse, 0x3, RZ ;  /* 0x0000000389097819 */ /* 0x040fe200000006ff */
[C---:B------:R-:W-:Y:S01]  /*0470*/  IMAD R25, R137.reuse, 0x60, RZ ;  /* 0x0000006089197824 */ /* 0x040fe200078e02ff */
[----:B------:R-:W-:Y:S01]  /*0480*/  IADD3.X R23, PT, PT, R2, UR5, R5, P1, P2 ;  /* 0x0000000502177c10 */ /* 0x000fe20008fe4405 */
[C---:B------:R-:W-:Y:S01]  /*0490*/  IMAD R13, R137.reuse, 0xa, RZ ;  /* 0x0000000a890d7824 */ /* 0x040fe200078e02ff */
[-C--:B------:R-:W-:Y:S01]  /*04a0*/  LEA R18, P4, R137, R22.reuse, 0x5 ;  /* 0x0000001689127211 */ /* 0x080fe200078828ff */
[----:B------:R-:W-:Y:S01]  /*04b0*/  BAR.SYNC.DEFER_BLOCKING 0x0 ;  /* 0x0000000000007b1d */ /* 0x000fe20000010000 */
[-C--:B------:R-:W-:Y:S01]  /*04c0*/  IADD3 R2, P1, PT, R19, R22.reuse, RZ ;  /* 0x0000001613027210 */ /* 0x080fe20007f3e0ff */
[C---:B------:R-:W-:Y:S01]  /*04d0*/  IMAD R7, R137.reuse, 0x6, RZ ;  /* 0x0000000689077824 */ /* 0x040fe200078e02ff */
[CC--:B------:R-:W-:Y:S01]  /*04e0*/  LEA R24, P6, R137.reuse, R22.reuse, 0x4 ;  /* 0x0000001689187211 */ /* 0x0c0fe200078c20ff */
[----:B------:R-:W-:Y:S01]  /*04f0*/  IMAD R27, R137, 0x28, RZ ;  /* 0x00000028891b7824 */ /* 0x000fe200078e02ff */
[-C--:B------:R-:W-:Y:S01]  /*0500*/  LEA.HI.X.SX32 R19, R11, R23.reuse, 0x1, P4 ;  /* 0x000000170b137211 */ /* 0x080fe200020f0eff */
[----:B------:R-:W-:Y:S01]  /*0510*/  IMAD R31, R137, 0x18, RZ ;  /* 0x00000018891f7824 */ /* 0x000fe200078e02ff */
[-C--:B------:R-:W-:Y:S01]  /*0520*/  IADD3 R12, P4, PT, R15, R22.reuse, RZ ;  /* 0x000000160f0c7210 */ /* 0x080fe20007f9e0ff */
[----:B------:R-:W-:Y:S01]  /*0530*/  IMAD R35, R137, 0x30, RZ ;  /* 0x0000003089237824 */ /* 0x000fe200078e02ff */
[-C--:B------:R-:W-:Y:S01]  /*0540*/  IADD3 R4, P5, PT, R25, R22.reuse, RZ ;  /* 0x0000001619047210 */ /* 0x080fe20007fbe0ff */
[----:B------:R-:W-:Y:S01]  /*0550*/  IMAD R47, R137, 0x38, RZ ;  /* 0x00000038892f7824 */ /* 0x000fe200078e02ff */
[----:B------:R-:W-:Y:S01]  /*0560*/  LEA.HI.X.SX32 R25, R9, R23, 0x1, P6 ;  /* 0x0000001709197211 */ /* 0x000fe200030f0eff */
[C---:B------:R-:W-:Y:S01]  /*0570*/  IMAD R29, R137.reuse, 0xc, RZ ;  /* 0x0000000c891d7824 */ /* 0x040fe200078e02ff */
[C---:B------:R-:W-:Y:S01]  /*0580*/  SHF.L.U32 R21, R137.reuse, 0x5, RZ ;  /* 0x0000000589157819 */ /* 0x040fe200000006ff */
[C---:B------:R-:W-:Y:S01]  /*0590*/  IMAD R39, R137.reuse, 0xe, RZ ;  /* 0x0000000e89277824 */ /* 0x040fe200078e02ff */
[CC--:B------:R-:W-:Y:S01]  /*05a0*/  LEA R8, P2, R137.reuse, R22.reuse, 0x6 ;  /* 0x0000001689087211 */ /* 0x0c0fe200078430ff */
[----:B------:R-:W-:Y:S01]  /*05b0*/  IMAD R45, R137, 0x1c, RZ ;  /* 0x0000001c892d7824 */ /* 0x000fe200078e02ff */
[-C--:B------:R-:W-:Y:S01]  /*05c0*/  IADD3 R10, P6, PT, R13, R22.reuse, RZ ;  /* 0x000000160d0a7210 */ /* 0x080fe20007fde0ff */
[C---:B------:R-:W-:Y:S01]  /*05d0*/  IMAD R177, R137.reuse, 0x70, RZ ;  /* 0x0000007089b17824 */ /* 0x040fe200078e02ff */
[C---:B------:R-:W-:Y:S01]  /*05e0*/  LEA R3, R137.reuse, R137, 0x2 ;  /* 0x0000008989037211 */ /* 0x040fe200078e10ff */
[----:B------:R-:W-:Y:S01]  /*05f0*/  IMAD R191, R137, 0x7e, RZ ;  /* 0x0000007e89bf7824 */ /* 0x000fe200078e02ff */
[----:B------:R-:W-:Y:S01]  /*0600*/  LEA.HI.X.SX32 R13, R13, R23, 0x1, P4 ;  /* 0x000000170d0d7211 */ /* 0x000fe200020f0eff */
[----:B---3--:R-:W-:Y:S01]  /*0610*/  ULEA UR7, UR9, UR7, 0x18 ;  /* 0x0000000709077291 */ /* 0x008fe2000f8ec0ff */
[C---:B------:R-:W-:Y:S01]  /*0620*/  LEA R5, R137.reuse, R137, 0x1 ;  /* 0x0000008989057211 */ /* 0x040fe200078e08ff */
[----:B------:R-:W-:Y:S01]  /*0630*/  IMAD R63, R137, 0x12, RZ ;  /* 0x00000012893f7824 */ /* 0x000fe200078e02ff */
[-C--:B------:R-:W-:Y:S01]  /*0640*/  IADD3 R20, P4, PT, R7, R22.reuse, RZ ;  /* 0x0000001607147210 */ /* 0x080fe20007f9e0ff */
[----:B------:R-:W-:Y:S01]  /*0650*/  IMAD R57, R137, 0x42, RZ ;  /* 0x0000004289397824 */ /* 0x000fe200078e02ff */
[-C--:B------:R-:W-:Y:S01]  /*0660*/  LEA.HI.X.SX32 R9, R21, R23.reuse, 0x1, P2 ;  /* 0x0000001715097211 */ /* 0x080fe200010f0eff */
[----:B------:R-:W-:Y:S01]  /*0670*/  IMAD R59, R137, 0x44, RZ ;  /* 0x00000044893b7824 */ /* 0x000fe200078e02ff */
[-C--:B------:R-:W-:Y:S01]  /*0680*/  IADD3 R14, P2, PT, R27, R22.reuse, RZ ;  /* 0x000000161b0e7210 */ /* 0x080fe20007f5e0ff */
[----:B------:R-:W-:Y:S01]  /*0690*/  IMAD R69, R137, 0x16, RZ ;  /* 0x0000001689457824 */ /* 0x000fe200078e02ff */
[-C--:B------:R-:W-:Y:S01]  /*06a0*/  LEA.HI.X.SX32 R11, R3, R23.reuse, 0x1, P6 ;  /* 0x00000017030b7211 */ /* 0x080fe200030f0eff */
[----:B------:R-:W-:Y:S01]  /*06b0*/  IMAD R75, R137, 0x1a, RZ ;  /* 0x0000001a894b7824 */ /* 0x000fe200078e02ff */
[-C--:B------:R-:W-:Y:S01]  /*06c0*/  LEA.HI.X.SX32 R3, R27, R23.reuse, 0x1, P1 ;  /* 0x000000171b037211 */ /* 0x080fe200008f0eff */
[----:B------:R-:W-:Y:S01]  /*06d0*/  IMAD R81, R137, 0x1e, RZ ;  /* 0x0000001e89517824 */ /* 0x000fe200078e02ff */
[-C--:B------:R-:W-:Y:S01]  /*06e0*/  LEA.HI.X.SX32 R21, R5, R23.reuse, 0x1, P4 ;  /* 0x0000001705157211 */ /* 0x080fe200020f0eff */
[----:B------:R-:W0:Y:S01]  /*06f0*/  LDS R132, [UR7] ;  /* 0x00000007ff847984 */ /* 0x000e220008000800 */
[-C--:B------:R-:W-:Y:S01]  /*0700*/  IADD3 R28, P1, PT, R31, R22.reuse, RZ ;  /* 0x000000161f1c7210 */ /* 0x080fe20007f3e0ff */
[----:B------:R-:W-:Y:S01]  /*0710*/  IMAD R49, R137, 0xb, RZ ;  /* 0x0000000b89317824 */ /* 0x000fe200078e02ff */
[C---:B------:R-:W-:Y:S01]  /*0720*/  IADD3 R30, P4, PT, R35.reuse, R22, RZ ;  /* 0x00000016231e7210 */ /* 0x040fe20007f9e0ff */
[----:B------:R-:W-:Y:S01]  /*0730*/  BAR.SYNC.DEFER_BLOCKING 0x0 ;  /* 0x0000000000007b1d */ /* 0x000fe20000010000 */
[----:B------:R-:W-:-:S02]  /*0740*/  LEA.HI.X.SX32 R5, R35, R23, 0x1, P5 ;  /* 0x0000001723057211 */ /* 0x000fc400028f0eff */
[-C--:B------:R-:W-:Y:S02]  /*0750*/  LEA.HI.X.SX32 R15, R15, R23.reuse, 0x1, P2 ;  /* 0x000000170f0f7211 */ /* 0x080fe400010f0eff */
[-C--:B------:R-:W-:Y:S01]  /*0760*/  IADD3 R44, P5, PT, R47, R22.reuse, RZ ;  /* 0x000000162f2c7210 */ /* 0x080fe20007fbe0ff */
[C---:B------:R-:W-:Y:S01]  /*0770*/  IMAD R51, R137.reuse, 0xd, RZ ;  /* 0x0000000d89337824 */ /* 0x040fe200078e02ff */
[C---:B------:R-:W-:Y:S01]  /*0780*/  SHF.L.U32 R33, R137.reuse, 0x1, RZ ;  /* 0x0000000189217819 */ /* 0x040fe200000006ff */
[----:B------:R-:W-:Y:S01]  /*0790*/  IMAD R87, R137, 0x22, RZ ;  /* 0x0000002289577824 */ /* 0x000fe200078e02ff */
[-C--:B------:R-:W-:Y:S01]  /*07a0*/  IADD3 R26, P2, PT, R29, R22.reuse, RZ ;  /* 0x000000161d1a7210 */ /* 0x080fe20007f5e0ff */
[----:B------:R-:W-:Y:S01]  /*07b0*/  IMAD R91, R137, 0x24, RZ ;  /* 0x00000024895b7824 */ /* 0x000fe200078e02ff */
[-C--:B------:R-:W-:Y:S01]  /*07c0*/  LEA.HI.X.SX32 R29, R29, R23.reuse, 0x1, P1 ;  /* 0x000000171d1d7211 */ /* 0x080fe200008f0eff */
[----:B------:R-:W-:Y:S01]  /*07d0*/  IMAD R95, R137, 0x26, RZ ;  /* 0x00000026895f7824 */ /* 0x000fe200078e02ff */
[----:B------:R-:W-:Y:S01]  /*07e0*/  LEA.HI.X.SX32 R31, R31, R23, 0x1, P4 ;  /* 0x000000171f1f7211 */ /* 0x000fe200020f0eff */
[C---:B------:R-:W-:Y:S01]  /*07f0*/  IMAD R65, R137.reuse, 0x13, RZ ;  /* 0x0000001389417824 */ /* 0x040fe200078e02ff */
[CC--:B------:R-:W-:Y:S01]  /*0800*/  LEA R17, R137.reuse, -R137.reuse, 0x3 ;  /* 0x8000008989117211 */ /* 0x0c0fe200078e18ff */
[----:B------:R-:W-:Y:S01]  /*0810*/  IMAD R101, R137, 0x2a, RZ ;  /* 0x0000002a89657824 */ /* 0x000fe200078e02ff */
[-C--:B------:R-:W-:Y:S01]  /*0820*/  IADD3 R34, P1, PT, R39, R22.reuse, RZ ;  /* 0x0000001627227210 */ /* 0x080fe20007f3e0ff */
[----:B------:R-:W-:Y:S01]  /*0830*/  IMAD R105, R137, 0x2c, RZ ;  /* 0x0000002c89697824 */ /* 0x000fe200078e02ff */
[-C--:B------:R-:W-:Y:S01]  /*0840*/  IADD3 R38, P4, PT, R45, R22.reuse, RZ ;  /* 0x000000162d267210 */ /* 0x080fe20007f9e0ff */
[C---:B------:R-:W-:Y:S01]  /*0850*/  IMAD R109, R137.reuse, 0x2e, RZ ;  /* 0x0000002e896d7824 */ /* 0x040fe200078e02ff */
[C---:B------:R-:W-:Y:S01]  /*0860*/  LEA R55, R137.reuse, -R137, 0x6 ;  /* 0x8000008989377211 */ /* 0x040fe200078e30ff */
[----:B------:R-:W-:Y:S01]  /*0870*/  IMAD R67, R137, 0x15, RZ ;  /* 0x0000001589437824 */ /* 0x000fe200078e02ff */
[-C--:B------:R-:W-:Y:S01]  /*0880*/  IADD3 R6, P3, PT, R177, R22.reuse, RZ ;  /* 0x00000016b1067210 */ /* 0x080fe20007f7e0ff */
        /* <DEDUP_REMOVED lines=12> */
[----:B------:R-:W-:Y:S01]  /*0950*/  IMAD R129, R137, 0x3a, RZ ;  /* 0x0000003a89817824 */ /* 0x000fe200078e02ff */
[-C--:B------:R-:W-:Y:S01]  /*0960*/  LEA.HI.X.SX32 R17, R55, R23.reuse, 0x1, P6 ;  /* 0x0000001737117211 */ /* 0x080fe200030f0eff */
[C---:B------:R-:W-:Y:S01]  /*0970*/  IMAD R133, R137.reuse, 0x3c, RZ ;  /* 0x0000003c89857824 */ /* 0x040fe200078e02ff */
[CC--:B------:R-:W-:Y:S01]  /*0980*/  LEA R56, P3, R137.reuse, R22.reuse, 0x2 ;  /* 0x0000001689387211 */ /* 0x0c0fe200078610ff */
[C---:B------:R-:W-:Y:S01]  /*0990*/  IMAD R135, R137.reuse, 0x3e, RZ ;  /* 0x0000003e89877824 */ /* 0x040fe200078e02ff */
[C---:B------:R-:W-:Y:S01]  /*09a0*/  LEA.HI.X.SX32 R55, R137.reuse, R23, 0x1, P5 ;  /* 0x0000001789377211 */ /* 0x040fe200028f0eff */
[C---:B------:R-:W-:Y:S01]  /*09b0*/  IMAD R139, R137.reuse, 0x46, RZ ;  /* 0x00000046898b7824 */ /* 0x040fe200078e02ff */
[C---:B------:R-:W-:Y:S01]  /*09c0*/  SHF.L.U32 R41, R137.reuse, 0x2, RZ ;  /* 0x0000000289297819 */ /* 0x040fe200000006ff */
[C---:B------:R-:W-:Y:S01]  /*09d0*/  IMAD R79, R137.reuse, 0x1d, RZ ;  /* 0x0000001d894f7824 */ /* 0x040fe200078e02ff */
[C---:B------:R-:W-:Y:S01]  /*09e0*/  LEA R43, R137.reuse, R137, 0x3 ;  /* 0x00000089892b7211 */ /* 0x040fe200078e18ff */
[C---:B------:R-:W-:Y:S01]  /*09f0*/  IMAD R141, R137.reuse, 0x48, RZ ;  /* 0x00000048898d7824 */ /* 0x040fe200078e02ff */
[CC--:B------:R-:W-:Y:S01]  /*0a00*/  LEA R58, P6, R137.reuse, R22.reuse, 0x3 ;  /* 0x00000016893a7211 */ /* 0x0c0fe200078c18ff */
[----:B------:R-:W-:Y:S01]  /*0a10*/  IMAD R143, R137, 0x4a, RZ ;  /* 0x0000004a898f7824 */ /* 0x000fe200078e02ff */
[-C--:B------:R-:W-:Y:S01]  /*0a20*/  IADD3 R46, P5, PT, R63, R22.reuse, RZ ;  /* 0x000000163f2e7210 */ /* 0x080fe20007fbe0ff */
        /* <DEDUP_REMOVED lines=10> */
[----:B----4-:R-:W5:Y:S01]  /*0ad0*/  LDG.E.U16 R134, desc[UR18][R4.64] ;  /* 0x0000001204867981 */ /* 0x010f62000c1e1500 */
[----:B------:R-:W-:Y:S01]  /*0ae0*/  LEA.HI.X.SX32 R47, R43, R23, 0x1, P5 ;  /* 0x000000172b2f7211 */ /* 0x000fe200028f0eff */
[C---:B------:R-:W-:Y:S01]  /*0af0*/  IMAD R93, R137.reuse, 0x25, RZ ;  /* 0x00000025895d7824 */ /* 0x040fe200078e02ff */
[C---:B------:R-:W-:Y:S01]  /*0b00*/  LEA R53, R137.reuse, -R137, 0x4 ;  /* 0x8000008989357211 */ /* 0x040fe200078e20ff */
[----:B------:R-:W-:Y:S01]  /*0b10*/  IMAD R153, R137, 0x56, RZ ;  /* 0x0000005689997824 */ /* 0x000fe200078e02ff */
[-C--:B------:R-:W-:Y:S01]  /*0b20*/  IADD3 R50, P6, PT, R75, R22.reuse, RZ ;  /* 0x000000164b327210 */ /* 0x080fe20007fde0ff */
[----:B------:R-:W-:Y:S01]  /*0b30*/  IMAD R97, R137, 0x27, RZ ;  /* 0x0000002789617824 */ /* 0x000fe200078e02ff */
[-C--:B------:R-:W-:Y:S01]  /*0b40*/  IADD3 R52, P5, PT, R81, R22.reuse, RZ ;  /* 0x0000001651347210 */ /* 0x080fe20007fbe0ff */
[----:B------:R-:W-:Y:S01]  /*0b50*/  IMAD R99, R137, 0x29, RZ ;  /* 0x0000002989637824 */ /* 0x000fe200078e02ff */
[----:B------:R-:W-:Y:S01]  /*0b60*/  LEA.HI.X.SX32 R49, R49, R23, 0x1, P3 ;  /* 0x0000001731317211 */ /* 0x000fe200018f0eff */
[C---:B------:R-:W-:Y:S01]  /*0b70*/  IMAD R155, R137.reuse, 0x58, RZ ;  /* 0x00000058899b7824 */ /* 0x040fe200078e02ff */
[C---:B------:R-:W-:Y:S01]  /*0b80*/  LEA R61, R137.reuse, R137, 0x4 ;  /* 0x00000089893d7211 */ /* 0x040fe200078e20ff */
[----:B------:R-:W-:Y:S01]  /*0b90*/  IMAD R157, R137, 0x5a, RZ ;  /* 0x0000005a899d7824 */ /* 0x000fe200078e02ff */
[-C--:B------:R-:W-:Y:S01]  /*0ba0*/  IADD3 R60, P3, PT, R87, R22.reuse, RZ ;  /* 0x00000016573c7210 */ /* 0x080fe20007f7e0ff */
[----:B------:R-:W-:Y:S01]  /*0bb0*/  IMAD R159, R137, 0x5c, RZ ;  /* 0x0000005c899f7824 */ /* 0x000fe200078e02ff */
[-C--:B------:R-:W-:Y:S01]  /*0bc0*/  LEA.HI.X.SX32 R51, R51, R23.reuse, 0x1, P6 ;  /* 0x0000001733337211 */ /* 0x080fe200030f0eff */
[----:B------:R-:W-:Y:S01]  /*0bd0*/  IMAD R161, R137, 0x5e, RZ ;  /* 0x0000005e89a17824 */ /* 0x000fe200078e02ff */
[-C--:B------:R-:W-:Y:S01]  /*0be0*/  LEA.HI.X.SX32 R53, R53, R23.reuse, 0x1, P5 ;  /* 0x0000001735357211 */ /* 0x080fe200028f0eff */
        /* <DEDUP_REMOVED lines=26> */
[----:B------:R1:W5:Y:S01]  /*0d90*/  LDG.E.U16 R5, desc[UR18][R68.64] ;  /* 0x0000001244057981 */ /* 0x000362000c1e1500 */
        /* <DEDUP_REMOVED lines=8> */
[----:B------:R-:W-:Y:S01]  /*0e20*/  LEA.HI.X.SX32 R77, R77, R23, 0x1, P5 ;  /* 0x000000174d4d7211 */ /* 0x000fe200028f0eff */
[----:B-1----:R-:W1:Y:S01]  /*0e30*/  LDC.64 R68, c[0x0][0x3c0] ;  /* 0x0000f000ff447b82 */ /* 0x002e620000000a00 */
[CC--:B------:R-:W-:Y:S01]  /*0e40*/  LEA R83, R137.reuse, -R137.reuse, 0x5 ;  /* 0x8000008989537211 */ /* 0x0c0fe200078e28ff */
[----:B------:R-:W-:Y:S01]  /*0e50*/  IMAD R185, R137, 0x78, RZ ;  /* 0x0000007889b97824 */ /* 0x000fe200078e02ff */
[-C--:B------:R-:W-:Y:S01]  /*0e60*/  IADD3 R80, P6, PT, R133, R22.reuse, RZ ;  /* 0x0000001685507210 */ /* 0x080fe20007fde0ff */
[----:B------:R-:W-:Y:S01]  /*0e70*/  IMAD R187, R137, 0x7a, RZ ;  /* 0x0000007a89bb7824 */ /* 0x000fe200078e02ff */
[-C--:B------:R-:W-:Y:S01]  /*0e80*/  IADD3 R82, P5, PT, R135, R22.reuse, RZ ;  /* 0x0000001687527210 */ /* 0x080fe20007fbe0ff */
[C---:B------:R-:W-:Y:S01]  /*0e90*/  IMAD R189, R137.reuse, 0x7c, RZ ;  /* 0x0000007c89bd7824 */ /* 0x040fe200078e02ff */
[C---:B------:R-:W-:Y:S01]  /*0ea0*/  LEA R85, R137.reuse, R137, 0x5 ;  /* 0x0000008989557211 */ /* 0x040fe200078e28ff */
[----:B------:R-:W-:Y:S01]  /*0eb0*/  IMAD R127, R137, 0x39, RZ ;  /* 0x00000039897f7824 */ /* 0x000fe200078e02ff */
[-C--:B------:R-:W-:Y:S01]  /*0ec0*/  LEA.HI.X.SX32 R39, R39, R23.reuse, 0x1, P4 ;  /* 0x0000001727277211 */ /* 0x080fe200020f0eff */
[----:B------:R-:W-:Y:S01]  /*0ed0*/  IMAD R131, R137, 0x3b, RZ ;  /* 0x0000003b89837824 */ /* 0x000fe200078e02ff */
[-C--:B------:R-:W-:Y:S01]  /*0ee0*/  IADD3 R42, P4, PT, R139, R22.reuse, RZ ;  /* 0x000000168b2a7210 */ /* 0x080fe20007f9e0ff */
[----:B------:R-:W5:Y:S01]  /*0ef0*/  LDG.E.U16 R37, desc[UR18][R22.64] ;  /* 0x0000001216257981 */ /* 0x000f62000c1e1500 */
[-C--:B------:R-:W-:Y:S01]  /*0f00*/  LEA.HI.X.SX32 R79, R79, R23.reuse, 0x1, P3 ;  /* 0x000000174f4f7211 */ /* 0x080fe200018f0eff */
[----:B------:R-:W2:Y:S01]  /*0f10*/  LDCU UR4, c[0x0][0x3c8] ;  /* 0x00007900ff0477ac */ /* 0x000ea20008000800 */
[----:B------:R-:W-:Y:S01]  /*0f20*/  IADD3 R84, P3, PT, R141, R22, RZ ;  /* 0x000000168d547210 */ /* 0x000fe20007f7e0ff */
[----:B------:R-:W5:Y:S01]  /*0f30*/  LDG.E.U16 R8, desc[UR18][R8.64] ;  /* 0x0000001208087981 */ /* 0x000f62000c1e1500 */
[----:B------:R-:W-:-:S02]  /*0f40*/  LEA.HI.X.SX32 R81, R81, R23, 0x1, P6 ;  /* 0x0000001751517211 */ /* 0x000fc400030f0eff */
[-C--:B------:R-:W-:Y:S01]  /*0f50*/  LEA.HI.X.SX32 R83, R83, R23.reuse, 0x1, P5 ;  /* 0x0000001753537211 */ /* 0x080fe200028f0eff */
[----:B------:R-:W5:Y:S01]  /*0f60*/  LDG.E.U16 R136, desc[UR18][R16.64] ;  /* 0x0000001210887981 */ /* 0x000f62000c1e1500 */
[-C--:B------:R-:W-:Y:S02]  /*0f70*/  IADD3 R86, P6, PT, R143, R22.reuse, RZ ;  /* 0x000000168f567210 */ /* 0x080fe40007fde0ff */
[-C--:B------:R-:W-:Y:S01]  /*0f80*/  IADD3 R88, P5, PT, R145, R22.reuse, RZ ;  /* 0x0000001691587210 */ /* 0x080fe20007fbe0ff */
[----:B------:R-:W5:Y:S01]  /*0f90*/  LDG.E.U16 R21, desc[UR18][R20.64] ;  /* 0x0000001214157981 */ /* 0x000f62000c1e1500 */
[-C--:B------:R-:W-:Y:S02]  /*0fa0*/  LEA.HI.X.SX32 R33, R85, R23.reuse, 0x1, P2 ;  /* 0x0000001755217211 */ /* 0x080fe400010f0eff */
[----:B------:R-:W-:Y:S01]  /*0fb0*/  LEA.HI.X.SX32 R41, R87, R23, 0x1, P1 ;  /* 0x0000001757297211 */ /* 0x000fe200008f0eff */
[----:B------:R3:W5:Y:S01]  /*0fc0*/  LDG.E.U16 R9, desc[UR18][R72.64] ;  /* 0x0000001248097981 */ /* 0x000762000c1e1500 */
[----:B------:R-:W-:-:S02]  /*0fd0*/  IADD3 R92, P2, PT, R147, R22, RZ ;  /* 0x00000016935c7210 */ /* 0x000fc40007f5e0ff */
[-C--:B------:R-:W-:Y:S01]  /*0fe0*/  IADD3 R94, P1, PT, R149, R22.reuse, RZ ;  /* 0x00000016955e7210 */ /* 0x080fe20007f3e0ff */
[----:B-1----:R-:W-:Y:S01]  /*0ff0*/  IMAD R68, R68, UR6, RZ ;  /* 0x0000000644447c24 */ /* 0x002fe2000f8e02ff */
[-C--:B------:R-:W-:Y:S01]  /*1000*/  LEA.HI.X.SX32 R43, R89, R23.reuse, 0x1, P4 ;  /* 0x00000017592b7211 */ /* 0x080fe200020f0eff */
[----:B------:R-:W5:Y:S01]  /*1010*/  LDG.E.U16 R27, desc[UR18][R26.64] ;  /* 0x000000121a1b7981 */ /* 0x000f62000c1e1500 */
[-C--:B------:R-:W-:Y:S02]  /*1020*/  IADD3 R96, P4, PT, R151, R22.reuse, RZ ;  /* 0x0000001697607210 */ /* 0x080fe40007f9e0ff */
[-C--:B------:R-:W-:Y:S01]  /*1030*/  LEA.HI.X.SX32 R85, R91, R23.reuse, 0x1, P3 ;  /* 0x000000175b557211 */ /* 0x080fe200018f0eff */
[----:B------:R-:W-:Y:S01]  /*1040*/  IMAD R91, R137, 0x3d, RZ ;  /* 0x0000003d895b7824 */ /* 0x000fe200078e02ff */
[----:B------:R-:W-:Y:S01]  /*1050*/  IADD3 R98, P3, PT, R153, R22, RZ ;  /* 0x0000001699627210 */ /* 0x000fe20007f7e0ff */
[----:B---3--:R-:W1:Y:S01]  /*1060*/  LDC.64 R72, c[0x0][0x388] ;  /* 0x0000e200ff487b82 */ /* 0x008e620000000a00 */
[-C--:B------:R-:W-:Y:S01]  /*1070*/  LEA.HI.X.SX32 R87, R93, R23.reuse, 0x1, P6 ;  /* 0x000000175d577211 */ /* 0x080fe200030f0eff */
[----:B------:R-:W5:Y:S01]  /*1080*/  LDG.E.U16 R29, desc[UR18][R28.64] ;  /* 0x000000121c1d7981 */ /* 0x000f62000c1e1500 */
[----:B------:R-:W-:-:S02]  /*1090*/  LEA.HI.X.SX32 R89, R95, R23, 0x1, P5 ;  /* 0x000000175f597211 */ /* 0x000fc400028f0eff */
[-C--:B------:R-:W-:Y:S01]  /*10a0*/  IADD3 R100, P6, PT, R155, R22.reuse, RZ ;  /* 0x000000169b647210 */ /* 0x080fe20007fde0ff */
[----:B------:R-:W5:Y:S01]  /*10b0*/  LDG.E.U16 R52, desc[UR18][R52.64] ;  /* 0x0000001234347981 */ /* 0x000f62000c1e1500 */
[-C--:B------:R-:W-:Y:S02]  /*10c0*/  IADD3 R102, P5, PT, R157, R22.reuse, RZ ;  /* 0x000000169d667210 */ /* 0x080fe40007fbe0ff */
[-C--:B------:R-:W-:Y:S01]  /*10d0*/  LEA.HI.X.SX32 R93, R97, R23.reuse, 0x1, P2 ;  /* 0x00000017615d7211 */ /* 0x080fe200010f0eff */
[----:B------:R-:W5:Y:S01]  /*10e0*/  LDG.E.U16 R40, desc[UR18][R40.64] ;  /* 0x0000001228287981 */ /* 0x000f62000c1e1500 */
[----:B------:R-:W-:Y:S02]  /*10f0*/  LEA.HI.X.SX32 R95, R99, R23, 0x1, P1 ;  /* 0x00000017635f7211 */ /* 0x000fe400008f0eff */
[-C--:B------:R-:W-:Y:S01]  /*1100*/  IADD3 R104, P2, PT, R159, R22.reuse, RZ ;  /* 0x000000169f687210 */ /* 0x080fe20007f5e0ff */
[----:B------:R-:W5:Y:S01]  /*1110*/  LDG.E.U16 R31, desc[UR18][R30.64] ;  /* 0x000000121e1f7981 */ /* 0x000f62000c1e1500 */
[----:B------:R-:W-:-:S02]  /*1120*/  IADD3 R106, P1, PT, R161, R22, RZ ;  /* 0x00000016a16a7210 */ /* 0x000fc40007f3e0ff */
[-C--:B------:R-:W-:Y:S01]  /*1130*/  LEA.HI.X.SX32 R97, R101, R23.reuse, 0x1, P4 ;  /* 0x0000001765617211 */ /* 0x080fe200020f0eff */
[----:B------:R3:W5:Y:S01]  /*1140*/  LDG.E.U16 R93, desc[UR18][R92.64] ;  /* 0x000000125c5d7981 */ /* 0x000762000c1e1500 */
[-C--:B------:R-:W-:Y:S02]  /*1150*/  IADD3 R108, P4, PT, R163, R22.reuse, RZ ;  /* 0x00000016a36c7210 */ /* 0x080fe40007f9e0ff */
[-C--:B------:R-:W-:Y:S01]  /*1160*/  LEA.HI.X.SX32 R99, R103, R23.reuse, 0x1, P3 ;  /* 0x0000001767637211 */ /* 0x080fe200018f0eff */
[----:B------:R-:W5:Y:S01]  /*1170*/  LDG.E.U16 R50, desc[UR18][R50.64] ;  /* 0x0000001232327981 */ /* 0x000f62000c1e1500 */
[----:B------:R-:W-:Y:S02]  /*1180*/  IADD3 R110, P3, PT, R165, R22, RZ ;  /* 0x00000016a56e7210 */ /* 0x000fe40007f7e0ff */
        /* <DEDUP_REMOVED lines=13> */
[----:B------:R-:W5:Y:S01]  /*1260*/  LDG.E.U16 R33, desc[UR18][R102.64] ;  /* 0x0000001266217981 */ /* 0x000f62000c1e1500 */
[-C--:B------:R-:W-:Y:S02]  /*1270*/  IADD3 R120, P4, PT, R175, R22.reuse, RZ ;  /* 0x00000016af787210 */ /* 0x080fe40007f9e0ff */
[-C--:B------:R-:W-:Y:S01]  /*1280*/  LEA.HI.X.SX32 R111, R115, R23.reuse, 0x1, P3 ;  /* 0x00000017736f7211 */ /* 0x080fe200018f0eff */
[----:B------:R-:W5:Y:S01]  /*1290*/  LDG.E.U16 R45, desc[UR18][R94.64] ;  /* 0x000000125e2d7981 */ /* 0x000f62000c1e1500 */
[----:B------:R-:W-:Y:S02]  /*12a0*/  IADD3 R122, P3, PT, R179, R22, RZ ;  /* 0x00000016b37a7210 */ /* 0x000fe40007f7e0ff */
[-C--:B------:R-:W-:Y:S01]  /*12b0*/  LEA.HI.X.SX32 R113, R117, R23.reuse, 0x1, P6 ;  /* 0x0000001775717211 */ /* 0x080fe200030f0eff */
[----:B------:R-:W5:Y:S01]  /*12c0*/  LDG.E.U16 R46, desc[UR18][R46.64] ;  /* 0x000000122e2e7981 */ /* 0x000f62000c1e1500 */
[----:B------:R-:W-:-:S02]  /*12d0*/  LEA.HI.X.SX32 R115, R119, R23, 0x1, P5 ;  /* 0x0000001777737211 */ /* 0x000fc400028f0eff */
[----:B---3--:R-:W-:Y:S01]  /*12e0*/  SHF.R.U32.HI R92, RZ, 0x6, R90 ;  /* 0x00000006ff5c7819 */ /* 0x008fe2000001165a */
[----:B------:R-:W5:Y:S01]  /*12f0*/  LDG.E.U16 R34, desc[UR18][R34.64] ;  /* 0x0000001222227981 */ /* 0x000f62000c1e1500 */
[-C--:B------:R-:W-:Y:S02]  /*1300*/  IADD3 R124, P6, PT, R181, R22.reuse, RZ ;  /* 0x00000016b57c7210 */ /* 0x080fe40007fde0ff */
[-C--:B------:R-:W-:Y:S01]  /*1310*/  IADD3 R126, P5, PT, R183, R22.reuse, RZ ;  /* 0x00000016b77e7210 */ /* 0x080fe20007fbe0ff */
[----:B------:R-:W5:Y:S01]  /*1320*/  LDG.E.U16 R48, desc[UR18][R48.64] ;  /* 0x0000001230307981 */ /* 0x000f62000c1e1500 */
[-C--:B------:R-:W-:Y:S02]  /*1330*/  LEA.HI.X.SX32 R117, R121, R23.reuse, 0x1, P2 ;  /* 0x0000001779757211 */ /* 0x080fe400010f0eff */
[----:B------:R-:W-:Y:S01]  /*1340*/  LEA.HI.X.SX32 R119, R123, R23, 0x1, P1 ;  /* 0x000000177b777211 */ /* 0x000fe200008f0eff */
[----:B------:R-:W5:Y:S01]  /*1350*/  LDG.E.U16 R47, desc[UR18][R96.64] ;  /* 0x00000012602f7981 */ /* 0x000f62000c1e1500 */
[----:B------:R-:W-:-:S02]  /*1360*/  IADD3 R128, P2, PT, R185, R22, RZ ;  /* 0x00000016b9807210 */ /* 0x000fc40007f5e0ff */
[-C--:B------:R-:W-:Y:S01]  /*1370*/  IADD3 R130, P1, PT, R187, R22.reuse, RZ ;  /* 0x00000016bb827210 */ /* 0x080fe20007f3e0ff */
[----:B------:R-:W5:Y:S01]  /*1380*/  LDG.E.U16 R35, desc[UR18][R86.64] ;  /* 0x0000001256237981 */ /* 0x000f62000c1e1500 */
[-C--:B------:R-:W-:Y:S02]  /*1390*/  LEA.HI.X.SX32 R121, R125, R23.reuse, 0x1, P4 ;  /* 0x000000177d797211 */ /* 0x080fe400020f0eff */
[----:B------:R-:W-:Y:S01]  /*13a0*/  IADD3 R22, P4, PT, R189, R22, RZ ;  /* 0x00000016bd167210 */ /* 0x000fe20007f9e0ff */
[----:B------:R-:W5:Y:S01]  /*13b0*/  LDG.E.U16 R49, desc[UR18][R98.64] ;  /* 0x0000001262317981 */ /* 0x000f62000c1e1500 */
[-C--:B------:R-:W-:Y:S02]  /*13c0*/  LEA.HI.X.SX32 R123, R127, R23.reuse, 0x1, P3 ;  /* 0x000000177f7b7211 */ /* 0x080fe400018f0eff */
[----:B------:R-:W-:Y:S01]  /*13d0*/  SGXT.U32 R92, R92, 0x2 ;  /* 0x000000025c5c781a */ /* 0x000fe20000000000 */
[----:B------:R-:W5:Y:S01]  /*13e0*/  LDG.E.U16 R24, desc[UR18][R24.64] ;  /* 0x0000001218187981 */ /* 0x000f62000c1e1500 */
[----:B------:R-:W-:-:S02]  /*13f0*/  LEA.HI.X.SX32 R125, R129, R23, 0x1, P6 ;  /* 0x00000017817d7211 */ /* 0x000fc400030f0eff */
[-C--:B------:R-:W-:Y:S01]  /*1400*/  LEA.HI.X.SX32 R127, R131, R23.reuse, 0x1, P5 ;  /* 0x00000017837f7211 */ /* 0x080fe200028f0eff */
[----:B------:R-:W5:Y:S01]  /*1410*/  LDG.E.U16 R38, desc[UR18][R38.64] ;  /* 0x0000001226267981 */ /* 0x000f62000c1e1500 */
[-C--:B------:R-:W-:Y:S02]  /*1420*/  LEA.HI.X.SX32 R129, R133, R23.reuse, 0x1, P2 ;  /* 0x0000001785817211 */ /* 0x080fe400010f0eff */
[-C--:B------:R-:W-:Y:S01]  /*1430*/  LEA.HI.X.SX32 R131, R91, R23.reuse, 0x1, P1 ;  /* 0x000000175b837211 */ /* 0x080fe200008f0eff */
[----:B------:R-:W5:Y:S01]  /*1440*/  LDG.E.U16 R133, desc[UR18][R2.64] ;  /* 0x0000001202857981 */ /* 0x000f62000c1e1500 */
[----:B------:R-:W-:-:S03]  /*1450*/  LEA.HI.X.SX32 R23, R135, R23, 0x1, P4 ;  /* 0x0000001787177211 */ /* 0x000fc600020f0eff */
[----:B------:R3:W5:Y:S01]  /*1460*/  LDG.E.U16 R135, desc[UR18][R6.64] ;  /* 0x0000001206877981 */ /* 0x000762000c1e1500 */
[----:B------:R-:W-:-:S03]  /*1470*/  LOP3.LUT R91, R90, 0x3f, RZ, 0xc0, !PT ;  /* 0x0000003f5a5b7812 */ /* 0x000fc600078ec0ff */
[----:B------:R4:W5:Y:S01]  /*1480*/  LDG.E.U16 R23, desc[UR18][R22.64] ;  /* 0x0000001216177981 */ /* 0x000962000c1e1500 */
[----:B------:R-:W-:-:S03]  /*1490*/  SHF.R.U32.HI R28, RZ, 0x5, R90 ;  /* 0x00000005ff1c7819 */ /* 0x000fc6000001165a */
[----:B------:R-:W5:Y:S01]  /*14a0*/  LDG.E.U16 R25, desc[UR18][R84.64] ;  /* 0x0000001254197981 */ /* 0x000f62000c1e1500 */
[----:B---3--:R-:W-:Y:S01]  /*14b0*/  IMAD R6, R92, R69, RZ ;  /* 0x000000455c067224 */ /* 0x008fe200078e02ff */
[----:B------:R-:W-:Y:S02]  /*14c0*/  SHF.L.U32 R3, R68, 0x1, RZ ;  /* 0x0000000144037819 */ /* 0x000fe400000006ff */
[----:B------:R1:W5:Y:S02]  /*14d0*/  LDG.E.U16 R7, desc[UR18][R70.64] ;  /* 0x0000001246077981 */ /* 0x000364000c1e1500 */
[----:B------:R-:W-:Y:S01]  /*14e0*/  LEA R16, R69, R6, 0x2 ;  /* 0x0000000645107211 */ /* 0x000fe200078e10ff */
[----:B--2---:R-:W-:Y:S01]  /*14f0*/  IMAD R2, R91, UR4, RZ ;  /* 0x000000045b027c24 */ /* 0x004fe2000f8e02ff */
[----:B------:R2:W5:Y:S02]  /*1500*/  LDG.E.U16 R39, desc[UR18][R88.64] ;  /* 0x0000001258277981 */ /* 0x000564000c1e1500 */
[----:B------:R-:W-:-:S02]  /*1510*/  LEA R20, R69, R16, 0x2 ;  /* 0x0000001045147211 */ /* 0x000fc400078e10ff */
[----:B------:R-:W5:Y:S02]  /*1520*/  LDG.E.U16 R18, desc[UR18][R18.64] ;  /* 0x0000001212127981 */ /* 0x000f64000c1e1500 */
[C---:B----4-:R-:W-:Y:S02]  /*1530*/  LEA R22, R69.reuse, R20, 0x2 ;  /* 0x0000001445167211 */ /* 0x050fe400078e10ff */
[----:B------:R-:W-:Y:S01]  /*1540*/  SHF.L.U32 R4, R2, 0x1, RZ ;  /* 0x0000000102047819 */ /* 0x000fe200000006ff */
[----:B------:R-:W5:Y:S01]  /*1550*/  LDG.E.U16 R14, desc[UR18][R14.64] ;  /* 0x000000120e0e7981 */ /* 0x000f62000c1e1500 */
[C---:B------:R-:W-:Y:S02]  /*1560*/  LEA R26, R69.reuse, R22, 0x2 ;  /* 0x00000016451a7211 */ /* 0x040fe400078e10ff */
[----:B-1----:R-:W-:Y:S01]  /*1570*/  IADD3 R71, P2, P3, R4, R72, R3 ;  /* 0x0000004804477210 */ /* 0x002fe20007b5e003 */
[----:B------:R1:W5:Y:S01]  /*1580*/  LDG.E.U16 R17, desc[UR18][R80.64] ;  /* 0x0000001250117981 */ /* 0x000362000c1e1500 */
[C---:B------:R-:W-:Y:S01]  /*1590*/  LEA R4, R69.reuse, R26, 0x2 ;  /* 0x0000001a45047211 */ /* 0x040fe200078e10ff */
[----:B------:R-:W-:Y:S01]  /*15a0*/  IMAD.HI R2, R2, 0x2, RZ ;  /* 0x0000000202027827 */ /* 0x000fe200078e02ff */
[----:B------:R-:W-:Y:S01]  /*15b0*/  R2UR UR24, R28 ;  /* 0x000000001c1872ca */ /* 0x000fe200000e0000 */
[----:B------:R3:W5:Y:S02]  /*15c0*/  LDG.E.U16 R19, desc[UR18][R82.64] ;  /* 0x0000001252137981 */ /* 0x000764000c1e1500 */
[----:B------:R-:W-:Y:S01]  /*15d0*/  IMAD.HI R68, R68, 0x2, RZ ;  /* 0x0000000244447827 */ /* 0x000fe200078e02ff */
[C---:B------:R-:W-:Y:S01]  /*15e0*/  LEA R28, R69.reuse, R4, 0x2 ;  /* 0x00000004451c7211 */ /* 0x040fe200078e10ff */
[----:B------:R4:W5:Y:S03]  /*15f0*/  LDG.E.U16 R15, desc[UR18][R78.64] ;  /* 0x000000124e0f7981 */ /* 0x000966000c1e1500 */
[----:B------:R-:W-:Y:S01]  /*1600*/  IADD3.X R53, PT, PT, R2, R73, R68, P2, P3 ;  /* 0x0000004902357210 */ /* 0x000fe200017e6444 */
[----:B------:R-:W5:Y:S01]  /*1610*/  LDG.E.U16 R10, desc[UR18][R10.64] ;  /* 0x000000120a0a7981 */ /* 0x000f62000c1e1500 */
[----:B------:R-:W-:-:S02]  /*1620*/  LEA R2, R69, R28, 0x2 ;  /* 0x0000001c45027211 */ /* 0x000fc400078e10ff */
[-C--:B------:R-:W-:Y:S01]  /*1630*/  LEA R104, P2, R6, R71.reuse, 0x1 ;  /* 0x0000004706687211 */ /* 0x080fe200078408ff */
[----:B------:R-:W5:Y:S01]  /*1640*/  LDG.E.U16 R12, desc[UR18][R12.64] ;  /* 0x000000120c0c7981 */ /* 0x000f62000c1e1500 */
[C---:B------:R-:W-:Y:S02]  /*1650*/  LEA R30, R69.reuse, R2, 0x2 ;  /* 0x00000002451e7211 */ /* 0x040fe400078e10ff */
[-C--:B------:R-:W-:Y:S01]  /*1660*/  LEA R100, P4, R20, R71.reuse, 0x1 ;  /* 0x0000004714647211 */ /* 0x080fe200078808ff */
[----:B------:R-:W5:Y:S01]  /*1670*/  LDG.E.U16 R42, desc[UR18][R42.64] ;  /* 0x000000122a2a7981 */ /* 0x000f62000c1e1500 */
[----:B------:R-:W-:Y:S02]  /*1680*/  LEA R102, P3, R16, R71, 0x1 ;  /* 0x0000004710667211 */ /* 0x000fe400078608ff */
[----:B------:R-:W-:Y:S01]  /*1690*/  LEA.HI.X.SX32 R105, R6, R53, 0x1, P2 ;  /* 0x0000003506697211 */ /* 0x000fe200010f0eff */
[----:B------:R0:W5:Y:S01]  /*16a0*/  LDG.E.U16 R11, desc[UR18][R74.64] ;  /* 0x000000124a0b7981 */ /* 0x000162000c1e1500 */
[----:B------:R-:W-:-:S02]  /*16b0*/  LEA R6, R69, R30, 0x2 ;  /* 0x0000001e45067211 */ /* 0x000fc400078e10ff */
[-C--:B------:R-:W-:Y:S01]  /*16c0*/  LEA.HI.X.SX32 R101, R20, R53.reuse, 0x1, P4 ;  /* 0x0000003514657211 */ /* 0x080fe200020f0eff */
[----:B------:R0:W5:Y:S01]  /*16d0*/  LDG.E.U16 R13, desc[UR18][R76.64] ;  /* 0x000000124c0d7981 */ /* 0x000162000c1e1500 */
[----:B------:R-:W-:Y:S02]  /*16e0*/  LEA.HI.X.SX32 R103, R16, R53, 0x1, P3 ;  /* 0x0000003510677211 */ /* 0x000fe400018f0eff */
[-C--:B------:R-:W-:Y:S01]  /*16f0*/  LEA R94, P4, R4, R71.reuse, 0x1 ;  /* 0x00000047045e7211 */ /* 0x080fe200078808ff */
[----:B------:R0:W5:Y:S01]  /*1700*/  LDG.E.U16 R54, desc[UR18][R54.64] ;  /* 0x0000001236367981 */ /* 0x000162000c1e1500 */
[----:B------:R-:W-:Y:S02]  /*1710*/  LEA R16, R69, R6, 0x2 ;  /* 0x0000000645107211 */ /* 0x000fe400078e10ff */
[----:B------:R-:W-:Y:S01]  /*1720*/  LEA R96, P3, R26, R71, 0x1 ;  /* 0x000000471a607211 */ /* 0x000fe200078608ff */
[----:B------:R0:W5:Y:S01]  /*1730*/  LDG.E.U16 R56, desc[UR18][R56.64] ;  /* 0x0000001238387981 */ /* 0x000162000c1e1500 */
[----:B------:R-:W-:-:S02]  /*1740*/  LEA.HI.X.SX32 R95, R4, R53, 0x1, P4 ;  /* 0x00000035045f7211 */ /* 0x000fc400020f0eff */
[C---:B------:R-:W-:Y:S01]  /*1750*/  LEA R4, R69.reuse, R16, 0x2 ;  /* 0x0000001045047211 */ /* 0x040fe200078e10ff */
        /* <DEDUP_REMOVED lines=11> */
[-C--:B--2---:R-:W-:Y:S01]  /*1810*/  LEA R88, P2, R28, R71.reuse, 0x1 ;  /* 0x000000471c587211 */ /* 0x084fe200078408ff */
[----:B------:R2:W5:Y:S01]  /*1820*/  LDG.E.U16 R66, desc[UR18][R66.64] ;  /* 0x0000001242427981 */ /* 0x000562000c1e1500 */
[----:B------:R-:W-:Y:S02]  /*1830*/  LEA R84, P4, R30, R71, 0x1 ;  /* 0x000000471e547211 */ /* 0x000fe400078808ff */
[----:B------:R-:W-:Y:S01]  /*1840*/  LEA R22, R69, R2, 0x2 ;  /* 0x0000000245167211 */ /* 0x000fe200078e10ff */
[----:B------:R2:W5:Y:S01]  /*1850*/  LDG.E.U16 R106, desc[UR18][R106.64] ;  /* 0x000000126a6a7981 */ /* 0x000562000c1e1500 */
[----:B------:R-:W-:-:S02]  /*1860*/  LEA.HI.X.SX32 R89, R28, R53, 0x1, P2 ;  /* 0x000000351c597211 */ /* 0x000fc400010f0eff */
[----:B------:R-:W-:Y:S01]  /*1870*/  LEA.HI.X.SX32 R85, R30, R53, 0x1, P4 ;  /* 0x000000351e557211 */ /* 0x000fe200020f0eff */
[----:B------:R2:W5:Y:S01]  /*1880*/  LDG.E.U16 R108, desc[UR18][R108.64] ;  /* 0x000000126c6c7981 */ /* 0x000562000c1e1500 */
[-C--:B-1----:R-:W-:Y:S02]  /*1890*/  LEA R80, P3, R16, R71.reuse, 0x1 ;  /* 0x0000004710507211 */ /* 0x082fe400078608ff */
[----:B------:R-:W-:Y:S01]  /*18a0*/  LOP3.LUT P1, RZ, R90, 0xff, RZ, 0xc0, !PT ;  /* 0x000000ff5aff7812 */ /* 0x000fe2000782c0ff */
[----:B------:R2:W5:Y:S01]  /*18b0*/  LDG.E.U16 R110, desc[UR18][R110.64] ;  /* 0x000000126e6e7981 */ /* 0x000562000c1e1500 */
[-C--:B---3--:R-:W-:Y:S02]  /*18c0*/  LEA R82, P2, R6, R71.reuse, 0x1 ;  /* 0x0000004706527211 */ /* 0x088fe400078408ff */
[----:B----4-:R-:W-:Y:S01]  /*18d0*/  LEA R78, P4, R4, R71, 0x1 ;  /* 0x00000047044e7211 */ /* 0x010fe200078808ff */
[----:B------:R2:W5:Y:S01]  /*18e0*/  LDG.E.U16 R112, desc[UR18][R112.64] ;  /* 0x0000001270707981 */ /* 0x000562000c1e1500 */
[----:B------:R-:W-:-:S02]  /*18f0*/  LOP3.LUT R90, R90, 0xc0, RZ, 0xc0, !PT ;  /* 0x000000c05a5a7812 */ /* 0x000fc400078ec0ff */
[----:B------:R-:W-:Y:S01]  /*1900*/  LEA R3, R69, R22, 0x2 ;  /* 0x0000001645037211 */ /* 0x000fe200078e10ff */
[----:B------:R2:W5:Y:S01]  /*1910*/  LDG.E.U16 R114, desc[UR18][R114.64] ;  /* 0x0000001272727981 */ /* 0x000562000c1e1500 */
[-C--:B------:R-:W-:Y:S02]  /*1920*/  LEA.HI.X.SX32 R81, R16, R53.reuse, 0x1, P3 ;  /* 0x0000003510517211 */ /* 0x080fe400018f0eff */
[-C--:B------:R-:W-:Y:S01]  /*1930*/  LEA.HI.X.SX32 R83, R6, R53.reuse, 0x1, P2 ;  /* 0x0000003506537211 */ /* 0x080fe200010f0eff */
[----:B------:R2:W5:Y:S01]  /*1940*/  LDG.E.U16 R116, desc[UR18][R116.64] ;  /* 0x0000001274747981 */ /* 0x000562000c1e1500 */
[----:B------:R-:W-:Y:S02]  /*1950*/  LEA.HI.X.SX32 R79, R4, R53, 0x1, P4 ;  /* 0x00000035044f7211 */ /* 0x000fe400020f0eff */
[----:B0-----:R-:W-:Y:S01]  /*1960*/  LEA R74, P3, R2, R71, 0x1 ;  /* 0x00000047024a7211 */ /* 0x001fe200078608ff */
[----:B------:R2:W5:Y:S01]  /*1970*/  LDG.E.U16 R118, desc[UR18][R118.64] ;  /* 0x0000001276767981 */ /* 0x000562000c1e1500 */
[----:B------:R-:W-:-:S02]  /*1980*/  LEA R43, R90, R91, 0x6 ;  /* 0x0000005b5a2b7211 */ /* 0x000fc400078e30ff */
[-C--:B------:R-:W-:Y:S01]  /*1990*/  LEA R76, P2, R20, R71.reuse, 0x1 ;  /* 0x00000047144c7211 */ /* 0x080fe200078408ff */
[----:B------:R2:W5:Y:S01]  /*19a0*/  LDG.E.U16 R120, desc[UR18][R120.64] ;  /* 0x0000001278787981 */ /* 0x000562000c1e1500 */
[-C--:B------:R-:W-:Y:S02]  /*19b0*/  LEA R72, P4, R22, R71.reuse, 0x1 ;  /* 0x0000004716487211 */ /* 0x080fe400078808ff */
[----:B------:R-:W-:Y:S01]  /*19c0*/  LEA R70, P5, R3, R71, 0x1 ;  /* 0x0000004703467211 */ /* 0x000fe200078a08ff */
[----:B------:R2:W5:Y:S01]  /*19d0*/  LDG.E.U16 R122, desc[UR18][R122.64] ;  /* 0x000000127a7a7981 */ /* 0x000562000c1e1500 */
[----:B------:R-:W-:-:S03]  /*19e0*/  R2UR UR8, R132 ;  /* 0x00000000840872ca */ /* 0x000fc600000e0000 */
[----:B------:R2:W5:Y:S01]  /*19f0*/  LDG.E.U16 R124, desc[UR18][R124.64] ;  /* 0x000000127c7c7981 */ /* 0x000562000c1e1500 */
[----:B------:R-:W-:-:S03]  /*1a00*/  LEA.HI.X.SX32 R75, R2, R53, 0x1, P3 ;  /* 0x00000035024b7211 */ /* 0x000fc600018f0eff */
[----:B------:R2:W5:Y:S01]  /*1a10*/  LDG.E.U16 R126, desc[UR18][R126.64] ;  /* 0x000000127e7e7981 */ /* 0x000562000c1e1500 */
[----:B------:R-:W-:-:S03]  /*1a20*/  LEA.HI.X.SX32 R77, R20, R53, 0x1, P2 ;  /* 0x00000035144d7211 */ /* 0x000fc600010f0eff */
[----:B------:R2:W5:Y:S01]  /*1a30*/  LDG.E.U16 R128, desc[UR18][R128.64] ;  /* 0x0000001280807981 */ /* 0x000562000c1e1500 */
[----:B------:R-:W-:-:S03]  /*1a40*/  LEA.HI.X.SX32 R73, R22, R53, 0x1, P4 ;  /* 0x0000003516497211 */ /* 0x000fc600020f0eff */
[----:B------:R2:W5:Y:S01]  /*1a50*/  LDG.E.U16 R130, desc[UR18][R130.64] ;  /* 0x0000001282827981 */ /* 0x000562000c1e1500 */
[----:B------:R-:W-:Y:S02]  /*1a60*/  LEA.HI.X.SX32 R71, R3, R53, 0x1, P5 ;  /* 0x0000003503477211 */ /* 0x000fe400028f0eff */
[----:B------:R-:W-:Y:S01]  /*1a70*/  SHF.L.U32 R2, R43, 0x1, RZ ;  /* 0x000000012b027819 */ /* 0x000fe200000006ff */
[----:B------:R-:W-:Y:S06]  /*1a80*/  @P0 BRA `(.L_x_5) ;  /* 0x0000000000180947 */ /* 0x000fec0003800000 */
[----:B------:R-:W-:Y:S01]  /*1a90*/  ELECT P2, URZ, PT ;  /* 0x0000000000ff782f */ /* 0x000fe20003840000 */
[----:B------:R-:W-:Y:S01]  /*1aa0*/  HFMA2 R3, -RZ, RZ, 0, 5.9604644775390625e-08 ;  /* 0x00000001ff037431 */ /* 0x000fe200000001ff */
[----:B------:R-:W-:Y:S01]  /*1ab0*/  UMOV UR4, 0x40 ;  /* 0x0000004000047882 */ /* 0x000fe20000000000 */
[----:B------:R-:W-:Y:S01]  /*1ac0*/  UVIRTCOUNT.DEALLOC.SMPOOL 0x80 ;  /* 0x000000800000784c */ /* 0x000fe20000000000 */
[----:B------:R-:W-:-:S09]  /*1ad0*/  ULEA UR4, UR9, UR4, 0x18 ;  /* 0x0000000409047291 */ /* 0x000fd2000f8ec0ff */
[----:B------:R0:W-:Y:S03]  /*1ae0*/  @P2 STS.U8 [UR4], R3 ;  /* 0x00000003ff002988 */ /* 0x0001e60008000004 */
.L_x_5:
[----:B------:R-:W-:Y:S01]  /*1af0*/  USHF.L.U32 UR15, UR24, 0x15, URZ ;  /* 0x00000015180f7899 */ /* 0x000fe200080006ff */
[C---:B0-----:R-:W-:Y:S01]  /*1b00*/  LOP3.LUT R3, R2.reuse, 0x10, RZ, 0x3c, !PT ;  /* 0x0000001002037812 */ /* 0x041fe200078e3cff */
[----:B------:R-:W-:Y:S01]  /*1b10*/  ULOP3.LUT UR13, UR24, 0x4, URZ, 0xc0, !UPT ;  /* 0x00000004180d7892 */ /* 0x000fe2000f8ec0ff */
[----:B-----5:R-:W-:Y:S01]  /*1b20*/  STS.U16 [R2+UR7+0x400], R24 ;  /* 0x0004001802007988 */ /* 0x020fe20008000407 */
[----:B------:R-:W-:Y:S01]  /*1b30*/  ULOP3.LUT UR15, UR15, 0x600000, URZ, 0xc0, !UPT ;  /* 0x006000000f0f7892 */ /* 0x000fe2000f8ec0ff */
[C---:B------:R-:W-:Y:S01]  /*1b40*/  LOP3.LUT R43, R2.reuse, 0x20, RZ, 0x3c, !PT ;  /* 0x00000020022b7812 */ /* 0x040fe200078e3cff */
[----:B------:R-:W-:Y:S01]  /*1b50*/  VOTEU.ALL UP0, P1 ;  /* 0x0000000000ff7886 */ /* 0x000fe20000800000 */
[----:B------:R-:W-:Y:S01]  /*1b60*/  STS.U16 [R2+UR7+0x800], R18 ;  /* 0x0008001202007988 */ /* 0x000fe20008000407 */
[----:B------:R-:W-:Y:S01]  /*1b70*/  ULEA UR9, UR13, UR15, 0x4 ;  /* 0x0000000f0d097291 */ /* 0x000fe2000f8e20ff */
[----:B------:R-:W-:Y:S01]  /*1b80*/  LOP3.LUT R4, R2, 0x60, RZ, 0x3c, !PT ;  /* 0x0000006002047812 */ /* 0x000fe200078e3cff */
[----:B------:R-:W-:Y:S01]  /*1b90*/  UMOV UR4, 0x1 ;  /* 0x0000000100047882 */ /* 0x000fe20000000000 */
[----:B------:R0:W-:Y:S01]  /*1ba0*/  STS.U16 [R2+UR7+0x1000], R8 ;  /* 0x0010000802007988 */ /* 0x0001e20008000407 */
[----:B------:R-:W-:-:S02]  /*1bb0*/  UIADD3 UR9, UPT, UPT, UR8, UR9, URZ ;  /* 0x0000000908097290 */ /* 0x000fc4000fffe0ff */
[----:B------:R-:W-:-:S04]  /*1bc0*/  @!UP0 UIADD3 UR16, UPT, UPT, -UR4, 0x100000, URZ ;  /* 0x0010000004108890 */ /* 0x000fc8000fffe1ff */
[----:B------:R-:W-:Y:S02]  /*1bd0*/  @!UP0 USHF.L.U32 UR17, UR16, 0xb, URZ ;  /* 0x0000000b10118899 */ /* 0x000fe400080006ff */
[----:B------:R-:W-:Y:S02]  /*1be0*/  @!UP0 USHF.L.U32 UR16, UR16, 0x1, URZ ;  /* 0x0000000110108899 */ /* 0x000fe400080006ff */
[----:B------:R-:W-:Y:S02]  /*1bf0*/  UIADD3 UR10, UPT, UPT, UR7, 0xe000, URZ ;  /* 0x0000e000070a7890 */ /* 0x000fe4000fffe0ff */
[----:B------:R-:W-:Y:S01]  /*1c00*/  STS.U16 [R2+UR7+0x1400], R133 ;  /* 0x0014008502007988 */ /* 0x000fe20008000407 */
[----:B------:R-:W1:Y:S01]  /*1c10*/  LDCU UR14, c[0x0][0x3f0] ;  /* 0x00007e00ff0e77ac */ /* 0x000e620008000800 */
[----:B------:R-:W-:Y:S02]  /*1c20*/  PRMT R6, RZ, 0x7610, R6 ;  /* 0x00007610ff067816 */ /* 0x000fe40000000006 */
[----:B------:R3:W-:Y:S01]  /*1c30*/  STS.U16 [R2+UR7+0xc00], R31 ;  /* 0x000c001f02007988 */ /* 0x0007e20008000407 */
[----:B------:R-:W-:Y:S01]  /*1c40*/  VOTEU.ALL UP1, P1 ;  /* 0x0000000000ff7886 */ /* 0x000fe20000820000 */
[----:B0-----:R-:W-:-:S02]  /*1c50*/  PRMT R8, RZ, 0x7610, R8 ;  /* 0x00007610ff087816 */ /* 0x001fc40000000008 */
[----:B------:R-:W-:Y:S01]  /*1c60*/  STS.U16 [R2+UR7+0x1800], R134 ;  /* 0x0018008602007988 */ /* 0x000fe20008000407 */
[----:B------:R-:W-:Y:S02]  /*1c70*/  PRMT R16, RZ, 0x7610, R16 ;  /* 0x00007610ff107816 */ /* 0x000fe40000000010 */
[----:B------:R-:W-:Y:S01]  /*1c80*/  PRMT R18, RZ, 0x7610, R18 ;  /* 0x00007610ff127816 */ /* 0x000fe20000000012 */
[----:B------:R-:W-:Y:S01]  /*1c90*/  STS.U16 [R2+UR7+0x1c00], R135 ;  /* 0x001c008702007988 */ /* 0x000fe20008000407 */
[----:B---3--:R-:W-:-:S03]  /*1ca0*/  LOP3.LUT R31, R2, 0x30, RZ, 0x3c, !PT ;  /* 0x00000030021f7812 */ /* 0x008fc600078e3cff */
[----:B------:R-:W-:Y:S01]  /*1cb0*/  STS.U16 [R2+UR7], R37 ;  /* 0x0000002502007988 */ /* 0x000fe20008000407 */
[----:B-1----:R-:W-:-:S03]  /*1cc0*/  ISETP.LT.AND P2, PT, RZ, UR14, PT ;  /* 0x0000000eff007c0c */ /* 0x002fc6000bf41270 */
[----:B------:R-:W-:Y:S04]  /*1cd0*/  STS.U16 [R3+UR7+0x80], R54 ;  /* 0x0000803603007988 */ /* 0x000fe80008000407 */
[----:B------:R-:W-:Y:S04]  /*1ce0*/  STS.U16 [R3+UR7+0x480], R46 ;  /* 0x0004802e03007988 */ /* 0x000fe80008000407 */
[----:B------:R-:W-:Y:S04]  /*1cf0*/  STS.U16 [R3+UR7+0x880], R60 ;  /* 0x0008803c03007988 */ /* 0x000fe80008000407 */
[----:B------:R0:W-:Y:S04]  /*1d00*/  STS.U16 [R3+UR7+0xc80], R9 ;  /* 0x000c800903007988 */ /* 0x0001e80008000407 */
[----:B------:R-:W-:Y:S04]  /*1d10*/  STS.U16 [R3+UR7+0x1080], R32 ;  /* 0x0010802003007988 */ /* 0x000fe80008000407 */
[----:B------:R-:W-:Y:S01]  /*1d20*/  STS.U16 [R3+UR7+0x1480], R45 ;  /* 0x0014802d03007988 */ /* 0x000fe20008000407 */
[----:B0-----:R-:W-:-:S03]  /*1d30*/  LOP3.LUT R9, R2, 0x50, RZ, 0x3c, !PT ;  /* 0x0000005002097812 */ /* 0x001fc600078e3cff */
[----:B------:R-:W-:Y:S04]  /*1d40*/  STS.U16 [R3+UR7+0x1880], R108 ;  /* 0x0018806c03007988 */ /* 0x000fe80008000407 */
[----:B------:R0:W-:Y:S04]  /*1d50*/  STS.U16 [R3+UR7+0x1c80], R122 ;  /* 0x001c807a03007988 */ /* 0x0001e80008000407 */
[----:B------:R-:W-:Y:S04]  /*1d60*/  STS.U16 [R43+UR7+0x100], R56 ;  /* 0x000100382b007988 */ /* 0x000fe80008000407 */
[----:B------:R1:W-:Y:S01]  /*1d70*/  STS.U16 [R43+UR7+0x500], R12 ;  /* 0x0005000c2b007988 */ /* 0x0003e20008000407 */
[----:B0-----:R-:W-:-:S03]  /*1d80*/  LOP3.LUT R3, R2, 0x40, RZ, 0x3c, !PT ;  /* 0x0000004002037812 */ /* 0x001fc600078e3cff */
[----:B------:R-:W-:Y:S04]  /*1d90*/  STS.U16 [R43+UR7+0x900], R62 ;  /* 0x0009003e2b007988 */ /* 0x000fe80008000407 */
[----:B------:R0:W-:Y:S01]  /*1da0*/  STS.U16 [R43+UR7+0xd00], R11 ;  /* 0x000d000b2b007988 */ /* 0x0001e20008000407 */
[----:B-1----:R-:W-:-:S03]  /*1db0*/  PRMT R12, RZ, 0x7610, R12 ;  /* 0x00007610ff0c7816 */ /* 0x002fc6000000000c */
[----:B------:R-:W-:Y:S04]  /*1dc0*/  STS.U16 [R43+UR7+0x1100], R40 ;  /* 0x001100282b007988 */ /* 0x000fe80008000407 */
[----:B------:R-:W-:Y:S01]  /*1dd0*/  STS.U16 [R43+UR7+0x1500], R47 ;  /* 0x0015002f2b007988 */ /* 0x000fe20008000407 */
[----:B0-----:R-:W-:-:S03]  /*1de0*/  PRMT R11, RZ, 0x7610, R11 ;  /* 0x00007610ff0b7816 */ /* 0x001fc6000000000b */
[----:B------:R-:W-:Y:S04]  /*1df0*/  STS.U16 [R43+UR7+0x1900], R110 ;  /* 0x0019006e2b007988 */ /* 0x000fe80008000407 */
[----:B------:R-:W-:Y:S04]  /*1e00*/  STS.U16 [R43+UR7+0x1d00], R124 ;  /* 0x001d007c2b007988 */ /* 0x000fe80008000407 */
[----:B------:R-:W-:Y:S04]  /*1e10*/  STS.U16 [R31+UR7+0x180], R21 ;  /* 0x000180151f007988 */ /* 0x000fe80008000407 */
[----:B------:R-:W-:Y:S04]  /*1e20*/  STS.U16 [R31+UR7+0x580], R48 ;  /* 0x000580301f007988 */ /* 0x000fe80008000407 */
[----:B------:R-:W-:Y:S04]  /*1e30*/  STS.U16 [R31+UR7+0x980], R64 ;  /* 0x000980401f007988 */ /* 0x000fe80008000407 */
[----:B------:R0:W-:Y:S04]  /*1e40*/  STS.U16 [R31+UR7+0xd80], R13 ;  /* 0x000d800d1f007988 */ /* 0x0001e80008000407 */
[----:B------:R-:W-:Y:S04]  /*1e50*/  STS.U16 [R31+UR7+0x1180], R42 ;  /* 0x0011802a1f007988 */ /* 0x000fe80008000407 */
[----:B------:R-:W-:Y:S01]  /*1e60*/  STS.U16 [R31+UR7+0x1580], R49 ;  /* 0x001580311f007988 */ /* 0x000fe20008000407 */
[----:B0-----:R-:W-:-:S03]  /*1e70*/  PRMT R13, RZ, 0x7610, R13 ;  /* 0x00007610ff0d7816 */ /* 0x001fc6000000000d */
        /* <DEDUP_REMOVED lines=10> */
[----:B------:R0:W-:Y:S04]  /*1f20*/  STS.U16 [R3+UR7+0x1e00], R128 ;  /* 0x001e008003007988 */ /* 0x0001e80008000407 */
[----:B------:R1:W-:Y:S04]  /*1f30*/  STS.U16 [R9+UR7+0x280], R10 ;  /* 0x0002800a09007988 */ /* 0x0003e80008000407 */
[----:B------:R-:W-:Y:S01]  /*1f40*/  STS.U16 [R9+UR7+0x680], R50 ;  /* 0x0006803209007988 */ /* 0x000fe20008000407 */
[----:B0-----:R-:W-:-:S03]  /*1f50*/  LOP3.LUT R3, R2, 0x70, RZ, 0x3c, !PT ;  /* 0x0000007002037812 */ /* 0x001fc600078e3cff */
[----:B------:R-:W-:Y:S01]  /*1f60*/  STS.U16 [R9+UR7+0xa80], R66 ;  /* 0x000a804209007988 */ /* 0x000fe20008000407 */
[----:B-1----:R-:W-:-:S03]  /*1f70*/  PRMT R10, RZ, 0x7610, R10 ;  /* 0x00007610ff0a7816 */ /* 0x002fc6000000000a */
[----:B------:R0:W-:Y:S04]  /*1f80*/  STS.U16 [R9+UR7+0xe80], R15 ;  /* 0x000e800f09007988 */ /* 0x0001e80008000407 */
[----:B------:R-:W-:Y:S04]  /*1f90*/  STS.U16 [R9+UR7+0x1280], R35 ;  /* 0x0012802309007988 */ /* 0x000fe80008000407 */
[----:B------:R-:W-:Y:S01]  /*1fa0*/  STS.U16 [R9+UR7+0x1680], R33 ;  /* 0x0016802109007988 */ /* 0x000fe20008000407 */
[----:B0-----:R-:W-:-:S03]  /*1fb0*/  PRMT R15, RZ, 0x7610, R15 ;  /* 0x00007610ff0f7816 */ /* 0x001fc6000000000f */
[----:B------:R-:W-:Y:S04]  /*1fc0*/  STS.U16 [R9+UR7+0x1a80], R116 ;  /* 0x001a807409007988 */ /* 0x000fe80008000407 */
[----:B------:R0:W-:Y:S04]  /*1fd0*/  STS.U16 [R9+UR7+0x1e80], R130 ;  /* 0x001e808209007988 */ /* 0x0001e80008000407 */
[----:B------:R-:W-:Y:S04]  /*1fe0*/  STS.U16 [R4+UR7+0x300], R27 ;  /* 0x0003001b04007988 */ /* 0x000fe80008000407 */
[----:B------:R-:W-:Y:S01]  /*1ff0*/  STS.U16 [R4+UR7+0x700], R38 ;  /* 0x0007002604007988 */ /* 0x000fe20008000407 */
[----:B0-----:R-:W-:-:S03]  /*2000*/  PRMT R9, RZ, 0x7610, R9 ;  /* 0x00007610ff097816 */ /* 0x001fc60000000009 */
[----:B------:R0:W-:Y:S04]  /*2010*/  STS.U16 [R4+UR7+0xb00], R5 ;  /* 0x000b000504007988 */ /* 0x0001e80008000407 */
[----:B------:R1:W-:Y:S04]  /*2020*/  STS.U16 [R4+UR7+0xf00], R17 ;  /* 0x000f001104007988 */ /* 0x0003e80008000407 */
[----:B------:R-:W-:Y:S01]  /*2030*/  STS.U16 [R4+UR7+0x1300], R39 ;  /* 0x0013002704007988 */ /* 0x000fe20008000407 */
[----:B0-----:R-:W-:-:S03]  /*2040*/  PRMT R5, RZ, 0x7610, R5 ;  /* 0x00007610ff057816 */ /* 0x001fc60000000005 */
[----:B------:R-:W-:Y:S01]  /*2050*/  STS.U16 [R4+UR7+0x1700], R41 ;  /* 0x0017002904007988 */ /* 0x000fe20008000407 */
[----:B-1----:R-:W-:-:S03]  /*2060*/  PRMT R17, RZ, 0x7610, R17 ;  /* 0x00007610ff117816 */ /* 0x002fc60000000011 */
        /* <DEDUP_REMOVED lines=12> */
[----:B------:R0:W-:Y:S01]  /*2130*/  STS.U16 [R3+UR7+0x1f80], R136 ;  /* 0x001f808803007988 */ /* 0x0001e20008000407 */
[----:B------:R-:W-:Y:S01]  /*2140*/  STTM.x64 tmem[UR9], RZ ;  /* 0x000000ff000079ed */ /* 0x000fe20008340009 */
[----:B------:R-:W1:Y:S02]  /*2150*/  FENCE.VIEW.ASYNC.T ;  /* 0x00000000000073c6 */ /* 0x000e640000000200 */
[----:B-1----:R-:W-:Y:S06]  /*2160*/  BAR.SYNC.DEFER_BLOCKING 0x0 ;  /* 0x0000000000007b1d */ /* 0x002fec0000010000 */
[----:B------:R-:W1:Y:S02]  /*2170*/  FENCE.VIEW.ASYNC.S ;  /* 0x00000000000073c6 */ /* 0x000e640000000000 */
[----:B-1----:R1:W3:Y:S02]  /*2180*/  @!UP1 SYNCS.EXCH.64 URZ, [UR10], UR16 ;  /* 0x000000100aff95b2 */ /* 0x0022e40008000100 */
[----:B---3--:R-:W-:Y:S06]  /*2190*/  BAR.SYNC.DEFER_BLOCKING 0x0 ;  /* 0x0000000000007b1d */ /* 0x008fec0000010000 */
[----:B------:R-:W3:Y:S04]  /*21a0*/  @P2 LDG.E.U16 R4, desc[UR18][R104.64] ;  /* 0x0000001268042981 */ /* 0x000ee8000c1e1500 */
[----:B------:R-:W4:Y:S04]  /*21b0*/  @P2 LDG.E.U16 R6, desc[UR18][R100.64] ;  /* 0x0000001264062981 */ /* 0x000f28000c1e1500 */
[----:B--2---:R-:W2:Y:S04]  /*21c0*/  @P2 LDG.E.U16 R8, desc[UR18][R96.64] ;  /* 0x0000001260082981 */ /* 0x004ea8000c1e1500 */
[----:B------:R-:W2:Y:S04]  /*21d0*/  @P2 LDG.E.U16 R10, desc[UR18][R88.64] ;  /* 0x00000012580a2981 */ /* 0x000ea8000c1e1500 */
        /* <DEDUP_REMOVED lines=11> */
[----:B------:R-:W2:Y:S01]  /*2290*/  @P2 LDG.E.U16 R19, desc[UR18][R70.64] ;  /* 0x0000001246132981 */ /* 0x000ea2000c1e1500 */
[----:B-1----:R-:W-:-:S04]  /*22a0*/  @!UP0 UIADD3 UR16, UPT, UPT, -UR4, 0x100000, URZ ;  /* 0x0010000004108890 */ /* 0x002fc8000fffe1ff */
[----:B------:R-:W-:Y:S02]  /*22b0*/  @!UP0 USHF.L.U32 UR17, UR16, 0xb, URZ ;  /* 0x0000000b10118899 */ /* 0x000fe400080006ff */
[----:B------:R-:W-:Y:S01]  /*22c0*/  @!UP0 USHF.L.U32 UR16, UR16, 0x1, URZ ;  /* 0x0000000110108899 */ /* 0x000fe200080006ff */
[----:B------:R-:W-:Y:S01]  /*22d0*/  VOTEU.ALL UP1, P1 ;  /* 0x0000000000ff7886 */ /* 0x000fe20000820000 */
[----:B0-----:R-:W-:Y:S01]  /*22e0*/  SHF.L.U32 R3, R36, 0x1, RZ ;  /* 0x0000000124037819 */ /* 0x001fe200000006ff */
[----:B------:R-:W-:Y:S01]  /*22f0*/  UIADD3 UR11, UPT, UPT, UR8, 0x80, URZ ;  /* 0x00000080080b7890 */ /* 0x000fe2000fffe0ff */
[----:B------:R-:W-:Y:S01]  /*2300*/  SHF.R.U32.HI R90, RZ, 0x2, R90 ;  /* 0x00000002ff5a7819 */ /* 0x000fe2000001165a */
[----:B------:R-:W-:-:S04]  /*2310*/  @!UP0 UIADD3 UR4, UPT, UPT, -UR4, 0x100000, URZ ;  /* 0x0010000004048890 */ /* 0x000fc8000fffe1ff */
[----:B------:R-:W-:Y:S02]  /*2320*/  @!UP0 USHF.L.U32 UR5, UR4, 0xb, URZ ;  /* 0x0000000b04058899 */ /* 0x000fe400080006ff */
[----:B------:R-:W-:Y:S01]  /*2330*/  @!UP0 USHF.L.U32 UR4, UR4, 0x1, URZ ;  /* 0x0000000104048899 */ /* 0x000fe200080006ff */
[----:B------:R-:W-:Y:S02]  /*2340*/  LOP3.LUT R3, R3, R90, RZ, 0x3c, !PT ;  /* 0x0000005a03037212 */ /* 0x000fe400078e3cff */
[----:B------:R-:W-:Y:S02]  /*2350*/  ISETP.EQ.U32.AND P3, PT, RZ, UR24, P2 ;  /* 0x00000018ff007c0c */ /* 0x000fe40009762070 */
[----:B------:R-:W-:Y:S01]  /*2360*/  LOP3.LUT R2, R3, 0x40, RZ, 0x3c, !PT ;  /* 0x0000004003027812 */ /* 0x000fe200078e3cff */
[----:B------:R0:W1:Y:S01]  /*2370*/  @!UP1 SYNCS.EXCH.64 URZ, [UR7+0xe008], UR16 ;  /* 0x00e0081007ff95b2 */ /* 0x0000620008000100 */
[----:B------:R-:W-:Y:S01]  /*2380*/  VOTEU.ALL UP1, P1 ;  /* 0x0000000000ff7886 */ /* 0x000fe20000820000 */
[----:B0-----:R-:W-:-:S02]  /*2390*/  UIADD3 UR16, UPT, UPT, UR7, 0xa000, URZ ;  /* 0x0000a00007107890 */ /* 0x001fc4000fffe0ff */
[----:B---3--:R0:W-:Y:S04]  /*23a0*/  STS.U16 [R3+UR7+0x8000], R4 ;  /* 0x0080000403007988 */ /* 0x0081e80008000407 */
[----:B----4-:R0:W-:Y:S04]  /*23b0*/  STS.U16 [R3+UR7+0x8400], R6 ;  /* 0x0084000603007988 */ /* 0x0101e80008000407 */
[----:B--2---:R0:W-:Y:S04]  /*23c0*/  STS.U16 [R3+UR7+0x8800], R8 ;  /* 0x0088000803007988 */ /* 0x0041e80008000407 */
[----:B------:R0:W-:Y:S04]  /*23d0*/  STS.U16 [R3+UR7+0x8c00], R10 ;  /* 0x008c000a03007988 */ /* 0x0001e80008000407 */
        /* <DEDUP_REMOVED lines=11> */
[----:B------:R0:W-:Y:S01]  /*2490*/  STS.U16 [R2+UR7+0x9e00], R19 ;  /* 0x009e001302007988 */ /* 0x0001e20008000407 */
[----:B-1----:R1:W-:Y:S06]  /*24a0*/  MEMBAR.ALL.CTA ;  /* 0x0000000000007992 */ /* 0x0023ec0000008000 */
[----:B-1----:R-:W-:Y:S04]  /*24b0*/  FENCE.VIEW.ASYNC.S ;  /* 0x00000000000073c6 */ /* 0x002fe80000000000 */
[----:B------:R-:W1:Y:S02]  /*24c0*/  FENCE.VIEW.ASYNC.S ;  /* 0x00000000000073c6 */ /* 0x000e640000000000 */
[----:B-1----:R0:W1:Y:S02]  /*24d0*/  @!UP1 SYNCS.EXCH.64 URZ, [UR7+0xa000], UR4 ;  /* 0x00a0000407ff95b2 */ /* 0x0020640008000100 */
[----:B-1----:R-:W-:Y:S06]  /*24e0*/  BAR.SYNC.DEFER_BLOCKING 0x0 ;  /* 0x0000000000007b1d */ /* 0x002fec0000010000 */
[----:B0-----:R-:W-:Y:S05]  /*24f0*/  @!P3 BRA `(.L_x_6) ;  /* 0x0000000000dcb947 */ /* 0x001fea0003800000 */
[----:B------:R-:W-:Y:S02]  /*2500*/  USHF.R.U32.HI UR17, URZ, 0x4, UR7 ;  /* 0x00000004ff117899 */ /* 0x000fe40008011607 */
[----:B------:R-:W-:Y:S02]  /*2510*/  UIADD3 UR5, UPT, UPT, UR7, 0x8000, URZ ;  /* 0x0000800007057890 */ /* 0x000fe4000fffe0ff */
[----:B------:R-:W-:Y:S02]  /*2520*/  USGXT.U32 UR17, UR17, 0xe ;  /* 0x0000000e1111789a */ /* 0x000fe40008000000 */
[----:B------:R-:W-:Y:S02]  /*2530*/  USHF.R.U32.HI UR5, URZ, 0x4, UR5 ;  /* 0x00000004ff057899 */ /* 0x000fe40008011605 */
[----:B------:R-:W-:Y:S02]  /*2540*/  UIADD3 UR38, UP1, UPT, UR17, 0x2000080, URZ ;  /* 0x0200008011267890 */ /* 0x000fe4000ff3e0ff */
[----:B------:R-:W-:Y:S01]  /*2550*/  USGXT.U32 UR20, UR5, 0xe ;  /* 0x0000000e0514789a */ /* 0x000fe20008000000 */
[----:B------:R-:W-:Y:S01]  /*2560*/  UMOV UR4, URZ ;  /* 0x000000ff00047c82 */ /* 0x000fe20008000000 */
[----:B------:R-:W-:Y:S01]  /*2570*/  UMOV UR12, URZ ;  /* 0x000000ff000c7c82 */ /* 0x000fe20008000000 */
[----:B------:R-:W-:-:S02]  /*2580*/  UIADD3.X UR39, UPT, UPT, UR4, 0x40004040, URZ, UP1, !UPT ;  /* 0x4000404004277890 */ /* 0x000fc40008ffe4ff */
[----:B------:R-:W-:Y:S01]  /*2590*/  UIADD3 UR42, UP1, UPT, UR20, 0x2, URZ ;  /* 0x00000002142a7890 */ /* 0x000fe2000ff3e0ff */
[----:B------:R-:W-:Y:S01]  /*25a0*/  UMOV UR4, UR16 ;  /* 0x0000001000047c82 */ /* 0x000fe20008000000 */
[----:B------:R-:W-:Y:S02]  /*25b0*/  UMOV UR5, URZ ;  /* 0x000000ff00057c82 */ /* 0x000fe40008000000 */
[----:B------:R-:W-:Y:S01]  /*25c0*/  UIADD3.X UR43, UPT, UPT, UR12, 0x40004040, URZ, UP1, !UPT ;  /* 0x400040400c2b7890 */ /* 0x000fe20008ffe4ff */
[----:B------:R-:W-:Y:S01]  /*25d0*/  UMOV UR60, UR4 ;  /* 0x00000004003c7c82 */ /* 0x000fe20008000000 */
[----:B------:R-:W-:Y:S02]  /*25e0*/  ULOP3.LUT UR4, UR17, 0x2000000, URZ, 0xfc, !UPT ;  /* 0x0200000011047892 */ /* 0x000fe4000f8efcff */
[----:B------:R-:W-:Y:S02]  /*25f0*/  UIADD3.64 UR44, UPT, UPT, UR38, 0x80, URZ ;  /* 0x00000080262c7897 */ /* 0x000fe4000fffe0ff */
[----:B------:R-:W-:-:S02]  /*2600*/  UIADD3.64 UR52, UPT, UPT, UR42, 0x2, URZ ;  /* 0x000000022a347897 */ /* 0x000fc4000fffe0ff */
[----:B------:R-:W-:Y:S02]  /*2610*/  UIADD3.64 UR46, UPT, UPT, UR38, 0x100, URZ ;  /* 0x00000100262e7897 */ /* 0x000fe4000fffe0ff */
[----:B------:R-:W-:Y:S02]  /*2620*/  UIADD3.64 UR54, UPT, UPT, UR42, 0x4, URZ ;  /* 0x000000042a367897 */ /* 0x000fe4000fffe0ff */
[----:B------:R-:W-:Y:S02]  /*2630*/  UIADD3 UR25, UPT, UPT, UR8, 0xc0, URZ ;  /* 0x000000c008197890 */ /* 0x000fe4000fffe0ff */
[----:B------:R-:W-:Y:S02]  /*2640*/  UIADD3.64 UR48, UPT, UPT, UR38, 0x380, URZ ;  /* 0x0000038026307897 */ /* 0x000fe4000fffe0ff */
[----:B------:R-:W-:Y:S02]  /*2650*/  UIADD3 UR61, UPT, UPT, UR8, 0xc0, URZ ;  /* 0x000000c0083d7890 */ /* 0x000fe4000fffe0ff */
[----:B------:R-:W-:-:S02]  /*2660*/  UIADD3.64 UR50, UPT, UPT, UR38, 0x400, URZ ;  /* 0x0000040026327897 */ /* 0x000fc4000fffe0ff */
[----:B------:R-:W-:Y:S02]  /*2670*/  UIADD3 UR62, UPT, UPT, UR8, 0xc0, URZ ;  /* 0x000000c0083e7890 */ /* 0x000fe4000fffe0ff */
[----:B------:R-:W-:Y:S01]  /*2680*/  UIADD3.64 UR56, UPT, UPT, UR38, 0x480, URZ ;  /* 0x0000048026387897 */ /* 0x000fe2000fffe0ff */
[----:B------:R-:W-:Y:S01]  /*2690*/  UMOV UR26, 0x0 ;  /* 0x00000000001a7882 */ /* 0x000fe20000000000 */
[----:B------:R-:W-:Y:S01]  /*26a0*/  UMOV UR27, 0x8108010 ;  /* 0x08108010001b7882 */ /* 0x000fe20000000000 */
[----:B------:R-:W-:Y:S01]  /*26b0*/  UIADD3 UR63, UPT, UPT, UR8, 0xc0, URZ ;  /* 0x000000c0083f7890 */ /* 0x000fe2000fffe0ff */
[----:B------:R-:W-:Y:S01]  /*26c0*/  UMOV UR21, 0x40004040 ;  /* 0x4000404000157882 */ /* 0x000fe20000000000 */
[----:B------:R-:W-:Y:S01]  /*26d0*/  UIADD3.64 UR58, UPT, UPT, UR38, 0x500, URZ ;  /* 0x00000500263a7897 */ /* 0x000fe2000fffe0ff */
[----:B------:R-:W-:Y:S01]  /*26e0*/  UMOV UR5, 0x40004040 ;  /* 0x4000404000057882 */ /* 0x000fe20000000000 */
[----:B------:R-:W-:Y:S01]  /*26f0*/  UMOV UR34, 0x0 ;  /* 0x0000000000227882 */ /* 0x000fe20000000000 */
[----:B------:R-:W-:Y:S01]  /*2700*/  UMOV UR35, 0x8108010 ;  /* 0x0810801000237882 */ /* 0x000fe20000000000 */
[----:B------:R-:W-:Y:S01]  /*2710*/  UMOV UR32, 0x0 ;  /* 0x0000000000207882 */ /* 0x000fe20000000000 */
[----:B------:R-:W-:Y:S01]  /*2720*/  UMOV UR33, 0x8108010 ;  /* 0x0810801000217882 */ /* 0x000fe20000000000 */
[----:B------:R0:W-:Y:S01]  /*2730*/  UTCHMMA gdesc[UR4], gdesc[UR20], tmem[UR11], tmem[UR26], idesc[UR27], !UPT ;  /* 0x00ff1a14040075ea */ /* 0x0001e2000f80000b */
[----:B------:R-:W-:Y:S01]  /*2740*/  UMOV UR30, 0x0 ;  /* 0x00000000001e7882 */ /* 0x000fe20000000000 */
[----:B------:R-:W-:Y:S01]  /*2750*/  UMOV UR31, 0x8108010 ;  /* 0x08108010001f7882 */ /* 0x000fe20000000000 */
[----:B------:R0:W-:Y:S01]  /*2760*/  UTCHMMA gdesc[UR38], gdesc[UR42], tmem[UR11], tmem[UR34], idesc[UR35], UPT ;  /* 0x00ff222a260075ea */ /* 0x0001e2000b80000b */
        /* <DEDUP_REMOVED lines=8> */
[----:B------:R0:W-:Y:S01]  /*27f0*/  UTCHMMA gdesc[UR48], gdesc[UR20], tmem[UR25], tmem[UR28], idesc[UR29], !UPT ;  /* 0x00ff1c14300075ea */ /* 0x0001e2000f800019 */
[----:B------:R-:W-:Y:S01]  /*2800*/  UMOV UR40, 0x0 ;  /* 0x0000000000287882 */ /* 0x000fe20000000000 */
[----:B------:R-:W-:Y:S01]  /*2810*/  UMOV UR41, 0x8108010 ;  /* 0x0810801000297882 */ /* 0x000fe20000000000 */
[----:B------:R0:W-:Y:S01]  /*2820*/  UTCHMMA gdesc[UR50], gdesc[UR42], tmem[UR61], tmem[UR22], idesc[UR23], UPT ;  /* 0x00ff162a320075ea */ /* 0x0001e2000b80003d */
[----:B------:R0:W-:Y:S01]  /*2830*/  UTCHMMA gdesc[UR56], gdesc[UR52], tmem[UR62], tmem[UR36], idesc[UR37], UPT ;  /* 0x00ff2434380075ea */ /* 0x0001e2000b80003e */
[----:B------:R0:W-:Y:S01]  /*2840*/  UTCHMMA gdesc[UR58], gdesc[UR54], tmem[UR63], tmem[UR40], idesc[UR41], UPT ;  /* 0x00ff28363a0075ea */ /* 0x0001e2000b80003f */
[----:B------:R0:W-:Y:S01]  /*2850*/  UTCBAR [UR60], URZ ;  /* 0x000000ff3c0073e9 */ /* 0x0001e200080000ff */
[----:B------:R-:W-:Y:S01]  /*2860*/  NOP ;  /* 0x0000000000007918 */ /* 0x000fe20000000000 */
.L_x_6:
[----:B------:R-:W-:Y:S05]  /*2870*/  @!P2 BRA `(.L_x_7) ;  /* 0x000000000008a947 */ /* 0x000fea0003800000 */
[----:B------:R-:W1:Y:S02]  /*2880*/  SYNCS.PHASECHK.TRANS64.TRYWAIT P4, [UR7+0xa000], RZ ;  /* 0x00a000ffff0075a7 */ /* 0x000e640008081107 */
[----:B-1----:R-:W-:Y:S05]  /*2890*/  @!P4 BRA `(.L_x_8) ;  /* 0x0000007c004cc947 */ /* 0x002fea0003800000 */
.L_x_7:
[----:B------:R-:W-:Y:S01]  /*28a0*/  BAR.SYNC.DEFER_BLOCKING 0x0 ;  /* 0x0000000000007b1d */ /* 0x000fe20000010000 */
[----:B------:R-:W-:Y:S02]  /*28b0*/  PRMT R138, RZ, 0x7610, R138 ;  /* 0x00007610ff8a7816 */ /* 0x000fe4000000008a */
[----:B------:R-:W-:Y:S02]  /*28c0*/  PRMT R140, RZ, 0x7610, R140 ;  /* 0x00007610ff8c7816 */ /* 0x000fe4000000008c */
[----:B------:R-:W-:Y:S01]  /*28d0*/  PRMT R142, RZ, 0x7610, R142 ;  /* 0x00007610ff8e7816 */ /* 0x000fe2000000008e */
[----:B------:R-:W1:Y:S02]  /*28e0*/  LDCU UR17, c[0x0][0x3a8] ;  /* 0x00007500ff1177ac */ /* 0x000e640008000800 */
[----:B------:R-:W2:Y:S01]  /*28f0*/  LDC R133, c[0x0][0x3d8] ;  /* 0x0000f600ff857b82 */ /* 0x000ea20000000800 */
[----:B------:R-:W1:Y:S01]  /*2900*/  LDTM.x64 R4, tmem[UR9+0x80] ;  /* 0x00008009000479ee */ /* 0x000e620008340000 */
[----:B------:R-:W-:Y:S01]  /*2910*/  PRMT R144, RZ, 0x7610, R144 ;  /* 0x00007610ff907816 */ /* 0x000fe20000000090 */
[----:B0-----:R-:W0:Y:S01]  /*2920*/  LDCU.64 UR20, c[0x0][0x3d0] ;  /* 0x00007a00ff1477ac */ /* 0x001e220008000a00 */
[----:B------:R-:W-:-:S02]  /*2930*/  PRMT R146, RZ, 0x7610, R146 ;  /* 0x00007610ff927816 */ /* 0x000fc40000000092 */
[----:B------:R-:W-:Y:S02]  /*2940*/  PRMT R148, RZ, 0x7610, R148 ;  /* 0x00007610ff947816 */ /* 0x000fe40000000094 */
[----:B------:R-:W3:Y:S01]  /*2950*/  LDC.64 R130, c[0x0][0x390] ;  /* 0x0000e400ff827b82 */ /* 0x000ee20000000a00 */
[----:B------:R-:W-:Y:S02]  /*2960*/  PRMT R150, RZ, 0x7610, R150 ;  /* 0x00007610ff967816 */ /* 0x000fe40000000096 */
[----:B------:R-:W-:Y:S02]  /*2970*/  PRMT R139, RZ, 0x7610, R139 ;  /* 0x00007610ff8b7816 */ /* 0x000fe4000000008b */
[----:B------:R-:W-:Y:S02]  /*2980*/  PRMT R141, RZ, 0x7610, R141 ;  /* 0x00007610ff8d7816 */ /* 0x000fe4000000008d */
[----:B------:R-:W-:Y:S02]  /*2990*/  PRMT R143, RZ, 0x7610, R143 ;  /* 0x00007610ff8f7816 */ /* 0x000fe4000000008f */
[----:B------:R-:W-:Y:S01]  /*29a0*/  PRMT R145, RZ, 0x7610, R145 ;  /* 0x00007610ff917816 */ /* 0x000fe20000000091 */
[----:B------:R-:W4:Y:S01]  /*29b0*/  @!P1 SYNCS.CCTL.IV [UR7+0xa000] ;  /* 0x00a00000ff0099b1 */ /* 0x000f220008000007 */
[----:B------:R-:W-:Y:S01]  /*29c0*/  PRMT R147, RZ, 0x7610, R147 ;  /* 0x00007610ff937816 */ /* 0x000fe20000000093 */
[----:B------:R-:W-:Y:S01]  /*29d0*/  NOP ;  /* 0x0000000000007918 */ /* 0x000fe20000000000 */
[----:B0-----:R-:W-:Y:S01]  /*29e0*/  UIMAD UR20, UR6, UR20, URZ ;  /* 0x00000014061472a4 */ /* 0x001fe2000f8e02ff */
[----:B------:R-:W-:Y:S01]  /*29f0*/  IMAD R91, R91, UR21, RZ ;  /* 0x000000155b5b7c24 */ /* 0x000fe2000f8e02ff */
[----:B------:R-:W-:Y:S01]  /*2a00*/  PRMT R149, RZ, 0x7610, R149 ;  /* 0x00007610ff957816 */ /* 0x000fe20000000095 */
[----:B--2---:R-:W-:-:S02]  /*2a10*/  IMAD R92, R92, R133, RZ ;  /* 0x000000855c5c7224 */ /* 0x004fc400078e02ff */
[----:B-1----:R-:W-:Y:S01]  /*2a20*/  FMUL R68, R4, UR17 ;  /* 0x0000001104447c20 */ /* 0x002fe20008400000 */
[----:B------:R-:W-:Y:S01]  /*2a30*/  FMUL R93, R5, UR17 ;  /* 0x00000011055d7c20 */ /* 0x000fe20008400000 */
[----:B------:R-:W-:Y:S01]  /*2a40*/  FMUL R90, R6, UR17 ;  /* 0x00000011065a7c20 */ /* 0x000fe20008400000 */
[----:B------:R-:W-:Y:S01]  /*2a50*/  FMUL R106, R7, UR17 ;  /* 0x00000011076a7c20 */ /* 0x000fe20008400000 */
[----:B------:R-:W-:Y:S01]  /*2a60*/  FMUL R107, R8, UR17 ;  /* 0x00000011086b7c20 */ /* 0x000fe20008400000 */
[----:B------:R-:W-:Y:S01]  /*2a70*/  USHF.L.U32 UR12, UR20, 0x1, URZ ;  /* 0x00000001140c7899 */ /* 0x000fe200080006ff */
[----:B------:R-:W-:Y:S01]  /*2a80*/  PRMT R151, RZ, 0x7610, R151 ;  /* 0x00007610ff977816 */ /* 0x000fe20000000097 */
[----:B------:R-:W-:Y:S01]  /*2a90*/  UIMAD.WIDE UR4, UR20, 0x2, URZ ;  /* 0x00000002140478a5 */ /* 0x000fe2000f8e02ff */
[----:B------:R-:W-:Y:S01]  /*2aa0*/  FMNMX3 R90, R68, R93, R90, !PT ;  /* 0x0000005d445a7276 */ /* 0x000fe2000780005a */
[----:B------:R-:W-:Y:S01]  /*2ab0*/  FMUL R68, R9, UR17 ;  /* 0x0000001109447c20 */ /* 0x000fe20008400000 */
[----:B------:R-:W-:-:S02]  /*2ac0*/  FMUL R93, R10, UR17 ;  /* 0x000000110a5d7c20 */ /* 0x000fc40008400000 */
[----:B------:R-:W-:Y:S01]  /*2ad0*/  FMNMX3 R106, R90, R106, R107, !PT ;  /* 0x0000006a5a6a7276 */ /* 0x000fe2000780006b */
[----:B------:R-:W-:Y:S01]  /*2ae0*/  FMUL R90, R11, UR17 ;  /* 0x000000110b5a7c20 */ /* 0x000fe20008400000 */
[----:B------:R-:W-:Y:S02]  /*2af0*/  FMUL R107, R12, UR17 ;  /* 0x000000110c6b7c20 */ /* 0x000fe40008400000 */
[----:B------:R-:W-:Y:S01]  /*2b00*/  FMNMX3 R106, R106, R68, R93, !PT ;  /* 0x000000446a6a7276 */ /* 0x000fe2000780005d */
[----:B------:R-:W-:Y:S01]  /*2b10*/  FMUL R68, R13, UR17 ;  /* 0x000000110d447c20 */ /* 0x000fe20008400000 */
[----:B------:R-:W-:Y:S02]  /*2b20*/  FMUL R93, R14, UR17 ;  /* 0x000000110e5d7c20 */ /* 0x000fe40008400000 */
        /* <DEDUP_REMOVED lines=79> */
[----:B------:R-:W-:-:S03]  /*3020*/  FMUL R90, R67, UR17 ;  /* 0x00000011435a7c20 */ /* 0x000fc60008400000 */
[----:B------:R-:W-:-:S04]  /*3030*/  FMNMX3 R93, R106, R68, R93, !PT ;  /* 0x000000446a5d7276 */ /* 0x000fc8000780005d */
[----:B------:R-:W-:Y:S01]  /*3040*/  FMNMX3 R68, R93, -INF , R90, !PT ;  /* 0xff8000005d447876 */ /* 0x000fe2000780005a */
[C---:B------:R-:W-:Y:S01]  /*3050*/  IMAD.HI R90, R91.reuse, 0x2, RZ ;  /* 0x000000025b5a7827 */ /* 0x040fe200078e02ff */
[----:B------:R-:W-:Y:S02]  /*3060*/  SHF.L.U32 R93, R91, 0x1, RZ ;  /* 0x000000015b5d7819 */ /* 0x000fe400000006ff */
[----:B------:R-:W-:Y:S01]  /*3070*/  LEA R91, R133, R92, 0x2 ;  /* 0x0000005c855b7211 */ /* 0x000fe200078e10ff */
[----:B------:R-:W-:Y:S01]  /*3080*/  FFMA R4, R4, UR17, -R68 ;  /* 0x0000001104047c23 */ /* 0x000fe20008000844 */
[----:B---3--:R-:W-:Y:S01]  /*3090*/  IADD3 R93, P4, P5, R93, UR12, R130 ;  /* 0x0000000c5d5d7c10 */ /* 0x008fe2000fd9e082 */
[--C-:B------:R-:W-:Y:S01]  /*30a0*/  FFMA R5, R5, UR17, -R68.reuse ;  /* 0x0000001105057c23 */ /* 0x100fe20008000844 */
[--C-:B------:R-:W-:Y:S01]  /*30b0*/  FFMA R6, R6, UR17, -R68.reuse ;  /* 0x0000001106067c23 */ /* 0x100fe20008000844 */
[----:B------:R-:W-:Y:S01]  /*30c0*/  FMUL R4, R4, 1.4426950216293334961 ;  /* 0x3fb8aa3b04047820 */ /* 0x000fe20000400000 */
[----:B------:R-:W-:Y:S01]  /*30d0*/  IADD3.X R131, PT, PT, R90, UR5, R131, P4, P5 ;  /* 0x000000055a837c10 */ /* 0x000fe2000a7ea483 */
[----:B------:R-:W-:Y:S01]  /*30e0*/  FMUL R5, R5, 1.4426950216293334961 ;  /* 0x3fb8aa3b05057820 */ /* 0x000fe20000400000 */
[----:B------:R-:W-:Y:S01]  /*30f0*/  LEA R108, P4, R92, R93, 0x1 ;  /* 0x0000005d5c6c7211 */ /* 0x000fe200078808ff */
[----:B------:R-:W-:Y:S01]  /*3100*/  FMUL R6, R6, 1.4426950216293334961 ;  /* 0x3fb8aa3b06067820 */ /* 0x000fe20000400000 */
[----:B------:R-:W-:Y:S01]  /*3110*/  LEA R90, R133, R91, 0x2 ;  /* 0x0000005b855a7211 */ /* 0x000fe200078e10ff */
[--C-:B------:R-:W-:Y:S01]  /*3120*/  FFMA R7, R7, UR17, -R68.reuse ;  /* 0x0000001107077c23 */ /* 0x100fe20008000844 */
[----:B------:R-:W-:Y:S01]  /*3130*/  LEA R106, P5, R91, R93, 0x1 ;  /* 0x0000005d5b6a7211 */ /* 0x000fe200078a08ff */
[----:B------:R-:W-:Y:S01]  /*3140*/  MUFU.EX2 R4, R4 ;  /* 0x0000000400047308 */ /* 0x000fe20000000800 */
[-C--:B------:R-:W-:Y:S01]  /*3150*/  LEA.HI.X.SX32 R109, R92, R131.reuse, 0x1, P4 ;  /* 0x000000835c6d7211 */ /* 0x080fe200020f0eff */
[----:B------:R-:W-:Y:S01]  /*3160*/  FMUL R7, R7, 1.4426950216293334961 ;  /* 0x3fb8aa3b07077820 */ /* 0x000fe20000400000 */
[----:B------:R-:W-:Y:S01]  /*3170*/  LEA R92, R133, R90, 0x2 ;  /* 0x0000005a855c7211 */ /* 0x000fe200078e10ff */
[--C-:B------:R-:W-:Y:S01]  /*3180*/  FFMA R8, R8, UR17, -R68.reuse ;  /* 0x0000001108087c23 */ /* 0x100fe20008000844 */
[----:B------:R-:W-:Y:S01]  /*3190*/  LEA.HI.X.SX32 R107, R91, R131, 0x1, P5 ;  /* 0x000000835b6b7211 */ /* 0x000fe200028f0eff */
[--C-:B------:R-:W-:Y:S01]  /*31a0*/  FFMA R9, R9, UR17, -R68.reuse ;  /* 0x0000001109097c23 */ /* 0x100fe20008000844 */
[-C--:B------:R-:W-:Y:S01]  /*31b0*/  LEA R116, P4, R90, R93.reuse, 0x1 ;  /* 0x0000005d5a747211 */ /* 0x080fe200078808ff */
[----:B------:R-:W0:Y:S01]  /*31c0*/  MUFU.EX2 R5, R5 ;  /* 0x0000000500057308 */ /* 0x000e220000000800 */
[----:B------:R-:W-:Y:S01]  /*31d0*/  LEA R91, R133, R92, 0x2 ;  /* 0x0000005c855b7211 */ /* 0x000fe200078e10ff */
[----:B------:R-:W-:Y:S01]  /*31e0*/  FMUL R8, R8, 1.4426950216293334961 ;  /* 0x3fb8aa3b08087820 */ /* 0x000fe20000400000 */
[----:B------:R-:W-:Y:S01]  /*31f0*/  LEA R114, P5, R92, R93, 0x1 ;  /* 0x0000005d5c727211 */ /* 0x000fe200078a08ff */
[----:B------:R-:W-:Y:S01]  /*3200*/  FMUL R9, R9, 1.4426950216293334961 ;  /* 0x3fb8aa3b09097820 */ /* 0x000fe20000400000 */
[----:B------:R-:W-:Y:S01]  /*3210*/  LEA.HI.X.SX32 R117, R90, R131, 0x1, P4 ;  /* 0x000000835a757211 */ /* 0x000fe200020f0eff */
[--C-:B------:R-:W-:Y:S01]  /*3220*/  FFMA R10, R10, UR17, -R68.reuse ;  /* 0x000000110a0a7c23 */ /* 0x100fe20008000844 */
[----:B------:R-:W-:Y:S01]  /*3230*/  LEA R90, R133, R91, 0x2 ;  /* 0x0000005b855a7211 */ /* 0x000fe200078e10ff */
[----:B------:R-:W1:Y:S01]  /*3240*/  MUFU.EX2 R6, R6 ;  /* 0x0000000600067308 */ /* 0x000e620000000800 */
[----:B------:R-:W-:Y:S01]  /*3250*/  LEA.HI.X.SX32 R115, R92, R131, 0x1, P5 ;  /* 0x000000835c737211 */ /* 0x000fe200028f0eff */
[----:B------:R-:W-:Y:S01]  /*3260*/  FMUL R10, R10, 1.4426950216293334961 ;  /* 0x3fb8aa3b0a0a7820 */ /* 0x000fe20000400000 */
[-C--:B------:R-:W-:Y:S01]  /*3270*/  LEA R110, P5, R90, R93.reuse, 0x1 ;  /* 0x0000005d5a6e7211 */ /* 0x080fe200078a08ff */
[--C-:B------:R-:W-:Y:S01]  /*3280*/  FFMA R11, R11, UR17, -R68.reuse ;  /* 0x000000110b0b7c23 */ /* 0x100fe20008000844 */
[----:B------:R-:W-:Y:S01]  /*3290*/  LEA R92, R133, R90, 0x2 ;  /* 0x0000005a855c7211 */ /* 0x000fe200078e10ff */
[--C-:B------:R-:W-:Y:S01]  /*32a0*/  FFMA R12, R12, UR17, -R68.reuse ;  /* 0x000000110c0c7c23 */ /* 0x100fe20008000844 */
[----:B------:R-:W-:Y:S01]  /*32b0*/  LEA R112, P4, R91, R93, 0x1 ;  /* 0x0000005d5b707211 */ /* 0x000fe200078808ff */
[----:B------:R-:W2:Y:S01]  /*32c0*/  MUFU.EX2 R7, R7 ;  /* 0x0000000700077308 */ /* 0x000ea20000000800 */
[-C--:B------:R-:W-:Y:S01]  /*32d0*/  LEA.HI.X.SX32 R111, R90, R131.reuse, 0x1, P5 ;  /* 0x000000835a6f7211 */ /* 0x080fe200028f0eff */
[----:B------:R-:W-:Y:S01]  /*32e0*/  FMUL R11, R11, 1.4426950216293334961 ;  /* 0x3fb8aa3b0b0b7820 */ /* 0x000fe20000400000 */
[----:B------:R-:W-:Y:S01]  /*32f0*/  LEA R90, R133, R92, 0x2 ;  /* 0x0000005c855a7211 */ /* 0x000fe200078e10ff */
[----:B------:R-:W-:Y:S01]  /*3300*/  FMUL R12, R12, 1.4426950216293334961 ;  /* 0x3fb8aa3b0c0c7820 */ /* 0x000fe20000400000 */
[----:B------:R-:W-:Y:S01]  /*3310*/  LEA.HI.X.SX32 R113, R91, R131, 0x1, P4 ;  /* 0x000000835b717211 */ /* 0x000fe200020f0eff */
[--C-:B------:R-:W-:Y:S01]  /*3320*/  FFMA R13, R13, UR17, -R68.reuse ;  /* 0x000000110d0d7c23 */ /* 0x100fe20008000844 */
[C---:B------:R-:W-:Y:S01]  /*3330*/  LEA R122, P4, R92.reuse, R93, 0x1 ;  /* 0x0000005d5c7a7211 */ /* 0x040fe200078808ff */
[----:B------:R-:W3:Y:S01]  /*3340*/  MUFU.EX2 R8, R8 ;  /* 0x0000000800087308 */ /* 0x000ee20000000800 */
[----:B------:R-:W-:Y:S01]  /*3350*/  LEA R91, R133, R90, 0x2 ;  /* 0x0000005a855b7211 */ /* 0x000fe200078e10ff */
[----:B------:R-:W-:Y:S01]  /*3360*/  FMUL R13, R13, 1.4426950216293334961 ;  /* 0x3fb8aa3b0d0d7820 */ /* 0x000fe20000400000 */
[----:B------:R-:W-:Y:S01]  /*3370*/  LEA.HI.X.SX32 R123, R92, R131, 0x1, P4 ;  /* 0x000000835c7b7211 */ /* 0x000fe200020f0eff */
[--C-:B------:R-:W-:Y:S01]  /*3380*/  FFMA R14, R14, UR17, -R68.reuse ;  /* 0x000000110e0e7c23 */ /* 0x100fe20008000844 */
[----:B------:R-:W-:Y:S01]  /*3390*/  LEA R120, P4, R90, R93, 0x1 ;  /* 0x0000005d5a787211 */ /* 0x000fe200078808ff */
[--C-:B------:R-:W-:Y:S01]  /*33a0*/  FFMA R15, R15, UR17, -R68.reuse ;  /* 0x000000110f0f7c23 */ /* 0x100fe20008000844 */
[----:B------:R-:W-:Y:S01]  /*33b0*/  LEA R92, R133, R91, 0x2 ;  /* 0x0000005b855c7211 */ /* 0x000fe200078e10ff */
[----:B------:R-:W0:Y:S01]  /*33c0*/  MUFU.EX2 R9, R9 ;  /* 0x0000000900097308 */ /* 0x000e220000000800 */
[----:B------:R-:W-:Y:S01]  /*33d0*/  LEA R118, P5, R91, R93, 0x1 ;  /* 0x0000005d5b767211 */ /* 0x000fe200078a08ff */
[----:B------:R-:W-:Y:S01]  /*33e0*/  FMUL R14, R14, 1.4426950216293334961 ;  /* 0x3fb8aa3b0e0e7820 */ /* 0x000fe20000400000 */
[-C--:B------:R-:W-:Y:S01]  /*33f0*/  LEA.HI.X.SX32 R121, R90, R131.reuse, 0x1, P4 ;  /* 0x000000835a797211 */ /* 0x080fe200020f0eff */
[----:B------:R-:W-:Y:S01]  /*3400*/  FMUL R15, R15, 1.4426950216293334961 ;  /* 0x3fb8aa3b0f0f7820 */ /* 0x000fe20000400000 */
[----:B------:R-:W-:Y:S01]  /*3410*/  LEA R90, R133, R92, 0x2 ;  /* 0x0000005c855a7211 */ /* 0x000fe200078e10ff */
[--C-:B------:R-:W-:Y:S01]  /*3420*/  FFMA R16, R16, UR17, -R68.reuse ;  /* 0x0000001110107c23 */ /* 0x100fe20008000844 */
[----:B------:R-:W-:Y:S01]  /*3430*/  LEA.HI.X.SX32 R119, R91, R131, 0x1, P5 ;  /* 0x000000835b777211 */ /* 0x000fe200028f0eff */
[----:B------:R-:W0:Y:S01]  /*3440*/  MUFU.EX2 R10, R10 ;  /* 0x0000000a000a7308 */ /* 0x000e220000000800 */
[-C--:B------:R-:W-:Y:S01]  /*3450*/  LEA R126, P5, R90, R93.reuse, 0x1 ;  /* 0x0000005d5a7e7211 */ /* 0x080fe200078a08ff */
[----:B------:R-:W-:Y:S01]  /*3460*/  FMUL R16, R16, 1.4426950216293334961 ;  /* 0x3fb8aa3b10107820 */ /* 0x000fe20000400000 */
[----:B------:R-:W-:Y:S01]  /*3470*/  LEA R91, R133, R90, 0x2 ;  /* 0x0000005a855b7211 */ /* 0x000fe200078e10ff */
[--C-:B------:R-:W-:Y:S01]  /*3480*/  FFMA R17, R17, UR17, -R68.reuse ;  /* 0x0000001111117c23 */ /* 0x100fe20008000844 */
[----:B------:R-:W-:Y:S01]  /*3490*/  LEA R128, P4, R92, R93, 0x1 ;  /* 0x0000005d5c807211 */ /* 0x000fe200078808ff */
[--C-:B------:R-:W-:Y:S01]  /*34a0*/  FFMA R18, R18, UR17, -R68.reuse ;  /* 0x0000001112127c23 */ /* 0x100fe20008000844 */
[----:B------:R-:W-:Y:S01]  /*34b0*/  LEA.HI.X.SX32 R127, R90, R131, 0x1, P5 ;  /* 0x000000835a7f7211 */ /* 0x000fe200028f0eff */
[----:B------:R-:W0:Y:S01]  /*34c0*/  MUFU.EX2 R11, R11 ;  /* 0x0000000b000b7308 */ /* 0x000e220000000800 */
[----:B------:R-:W-:Y:S01]  /*34d0*/  LEA R90, R133, R91, 0x2 ;  /* 0x0000005b855a7211 */ /* 0x000fe200078e10ff */
[----:B------:R-:W-:Y:S01]  /*34e0*/  FMUL R17, R17, 1.4426950216293334961 ;  /* 0x3fb8aa3b11117820 */ /* 0x000fe20000400000 */
[----:B------:R-:W-:Y:S01]  /*34f0*/  LEA.HI.X.SX32 R129, R92, R131, 0x1, P4 ;  /* 0x000000835c817211 */ /* 0x000fe200020f0eff */
[----:B------:R-:W-:Y:S01]  /*3500*/  FMUL R18, R18, 1.4426950216293334961 ;  /* 0x3fb8aa3b12127820 */ /* 0x000fe20000400000 */
[----:B------:R-:W-:Y:S01]  /*3510*/  LEA R124, P4, R91, R93, 0x1 ;  /* 0x0000005d5b7c7211 */ /* 0x000fe200078808ff */
[--C-:B------:R-:W-:Y:S01]  /*3520*/  FFMA R19, R19, UR17, -R68.reuse ;  /* 0x0000001113137c23 */ /* 0x100fe20008000844 */
[----:B------:R-:W-:Y:S01]  /*3530*/  LEA R92, R133, R90, 0x2 ;  /* 0x0000005a855c7211 */ /* 0x000fe200078e10ff */
[----:B------:R-:W0:Y:S01]  /*3540*/  MUFU.EX2 R12, R12 ;  /* 0x0000000c000c7308 */ /* 0x000e220000000800 */
        /* <DEDUP_REMOVED lines=8> */
[----:B------:R-:W-:Y:S01]  /*35d0*/  LEA.HI.X.SX32 R137, R90, R131, 0x1, P4 ;  /* 0x000000835a897211 */ /* 0x000fe200020f0eff */
[----:B------:R-:W-:Y:S01]  /*35e0*/  FMUL R20, R20, 1.4426950216293334961 ;  /* 0x3fb8aa3b14147820 */ /* 0x000fe20000400000 */
[----:B------:R-:W-:Y:S01]  /*35f0*/  LEA R90, R133, R91, 0x2 ;  /* 0x0000005b855a7211 */ /* 0x000fe200078e10ff */
[----:B------:R-:W-:Y:S01]  /*3600*/  FMUL R21, R21, 1.4426950216293334961 ;  /* 0x3fb8aa3b15157820 */ /* 0x000fe20000400000 */
[C---:B------:R-:W-:Y:S01]  /*3610*/  LEA R132, P4, R91.reuse, R93, 0x1 ;  /* 0x0000005d5b847211 */ /* 0x040fe200078808ff */
[--C-:B------:R-:W-:Y:S01]  /*3620*/  FFMA R22, R22, UR17, -R68.reuse ;  /* 0x0000001116167c23 */ /* 0x100fe20008000844 */
[----:B------:R-:W-:Y:S01]  /*3630*/  LEA.HI.X.SX32 R135, R92, R131, 0x1, P5 ;  /* 0x000000835c877211 */ /* 0x000fe200028f0eff */
[----:B------:R-:W4:Y:S01]  /*3640*/  MUFU.EX2 R14, R14 ;  /* 0x0000000e000e7308 */ /* 0x000f220000000800 */
[----:B------:R-:W-:Y:S01]  /*3650*/  LEA R130, P5, R90, R93, 0x1 ;  /* 0x0000005d5a827211 */ /* 0x000fe200078a08ff */
[----:B------:R-:W-:Y:S01]  /*3660*/  FMUL R22, R22, 1.4426950216293334961 ;  /* 0x3fb8aa3b16167820 */ /* 0x000fe20000400000 */
[-C--:B------:R-:W-:Y:S01]  /*3670*/  LEA.HI.X.SX32 R133, R91, R131.reuse, 0x1, P4 ;  /* 0x000000835b857211 */ /* 0x080fe200020f0eff */
[----:B0-----:R-:W-:Y:S01]  /*3680*/  FADD R91, R4, R5 ;  /* 0x00000005045b7221 */ /* 0x001fe20000000000 */
[----:B------:R-:W-:Y:S01]  /*3690*/  LEA.HI.X.SX32 R131, R90, R131, 0x1, P5 ;  /* 0x000000835a837211 */ /* 0x000fe200028f0eff */
[--C-:B------:R-:W-:Y:S01]  /*36a0*/  FFMA R23, R23, UR17, -R68.reuse ;  /* 0x0000001117177c23 */ /* 0x100fe20008000844 */
[----:B------:R-:W-:Y:S01]  /*36b0*/  FFMA R24, R24, UR17, -R68 ;  /* 0x0000001118187c23 */ /* 0x000fe20008000844 */
[----:B-1----:R-:W-:Y:S01]  /*36c0*/  FADD R90, R6, R91 ;  /* 0x0000005b065a7221 */ /* 0x002fe20000000000 */
[----:B------:R-:W0:Y:S01]  /*36d0*/  MUFU.EX2 R15, R15 ;  /* 0x0000000f000f7308 */ /* 0x000e220000000800 */
[----:B------:R-:W-:Y:S01]  /*36e0*/  FMUL R23, R23, 1.4426950216293334961 ;  /* 0x3fb8aa3b17177820 */ /* 0x000fe20000400000 */
[----:B------:R-:W-:Y:S01]  /*36f0*/  FMUL R24, R24, 1.4426950216293334961 ;  /* 0x3fb8aa3b18187820 */ /* 0x000fe20000400000 */
[----:B--2---:R-:W-:Y:S01]  /*3700*/  FADD R91, R7, R90 ;  /* 0x0000005a075b7221 */ /* 0x004fe20000000000 */
[--C-:B------:R-:W-:Y:S01]  /*3710*/  FFMA R25, R25, UR17, -R68.reuse ;  /* 0x0000001119197c23 */ /* 0x100fe20008000844 */
[--C-:B------:R-:W-:Y:S01]  /*3720*/  FFMA R26, R26, UR17, -R68.reuse ;  /* 0x000000111a1a7c23 */ /* 0x100fe20008000844 */
[--C-:B------:R-:W-:Y:S01]  /*3730*/  FFMA R27, R27, UR17, -R68.reuse ;  /* 0x000000111b1b7c23 */ /* 0x100fe20008000844 */
[----:B---3--:R-:W-:Y:S01]  /*3740*/  FADD R90, R8, R91 ;  /* 0x0000005b085a7221 */ /* 0x008fe20000000000 */
[----:B------:R-:W1:Y:S01]  /*3750*/  MUFU.EX2 R16, R16 ;  /* 0x0000001000107308 */ /* 0x000e620000000800 */
[----:B------:R-:W-:Y:S01]  /*3760*/  FMUL R25, R25, 1.4426950216293334961 ;  /* 0x3fb8aa3b19197820 */ /* 0x000fe20000400000 */
[----:B------:R-:W-:Y:S01]  /*3770*/  FFMA R28, R28, UR17, -R68 ;  /* 0x000000111c1c7c23 */ /* 0x000fe20008000844 */
[----:B------:R-:W-:Y:S01]  /*3780*/  FADD R91, R9, R90 ;  /* 0x0000005a095b7221 */ /* 0x000fe20000000000 */
[--C-:B------:R-:W-:Y:S01]  /*3790*/  FFMA R29, R29, UR17, -R68.reuse ;  /* 0x000000111d1d7c23 */ /* 0x100fe20008000844 */
[--C-:B------:R-:W-:Y:S01]  /*37a0*/  FFMA R30, R30, UR17, -R68.reuse ;  /* 0x000000111e1e7c23 */ /* 0x100fe20008000844 */
[--C-:B------:R-:W-:Y:S01]  /*37b0*/  FFMA R31, R31, UR17, -R68.reuse ;  /* 0x000000111f1f7c23 */ /* 0x100fe20008000844 */
[----:B------:R-:W-:Y:S01]  /*37c0*/  FADD R90, R10, R91 ;  /* 0x0000005b0a5a7221 */ /* 0x000fe20000000000 */
[----:B------:R-:W2:Y:S01]  /*37d0*/  MUFU.EX2 R17, R17 ;  /* 0x0000001100117308 */ /* 0x000ea20000000800 */
[--C-:B------:R-:W-:Y:S01]  /*37e0*/  FFMA R32, R32, UR17, -R68.reuse ;  /* 0x0000001120207c23 */ /* 0x100fe20008000844 */
[----:B------:R-:W-:Y:S01]  /*37f0*/  FFMA R33, R33, UR17, -R68 ;  /* 0x0000001121217c23 */ /* 0x000fe20008000844 */
[----:B------:R-:W-:Y:S01]  /*3800*/  FADD R91, R11, R90 ;  /* 0x0000005a0b5b7221 */ /* 0x000fe20000000000 */
[--C-:B------:R-:W-:Y:S01]  /*3810*/  FFMA R34, R34, UR17, -R68.reuse ;  /* 0x0000001122227c23 */ /* 0x100fe20008000844 */
[--C-:B------:R-:W-:Y:S01]  /*3820*/  FFMA R35, R35, UR17, -R68.reuse ;  /* 0x0000001123237c23 */ /* 0x100fe20008000844 */
[--C-:B------:R-:W-:Y:S01]  /*3830*/  FFMA R36, R36, UR17, -R68.reuse ;  /* 0x0000001124247c23 */ /* 0x100fe20008000844 */
[----:B------:R-:W-:Y:S01]  /*3840*/  FADD R90, R12, R91 ;  /* 0x0000005b0c5a7221 */ /* 0x000fe20000000000 */
[----:B------:R-:W3:Y:S01]  /*3850*/  MUFU.EX2 R18, R18 ;  /* 0x0000001200127308 */ /* 0x000ee20000000800 */
[--C-:B------:R-:W-:Y:S01]  /*3860*/  FFMA R37, R37, UR17, -R68.reuse ;  /* 0x0000001125257c23 */ /* 0x100fe20008000844 */
[----:B------:R-:W-:Y:S01]  /*3870*/  FFMA R38, R38, UR17, -R68 ;  /* 0x0000001126267c23 */ /* 0x000fe20008000844 */
[----:B------:R-:W-:Y:S01]  /*3880*/  FADD R91, R13, R90 ;  /* 0x0000005a0d5b7221 */ /* 0x000fe20000000000 */
[--C-:B------:R-:W-:Y:S01]  /*3890*/  FFMA R39, R39, UR17, -R68.reuse ;  /* 0x0000001127277c23 */ /* 0x100fe20008000844 */
[--C-:B------:R-:W-:Y:S01]  /*38a0*/  FFMA R40, R40, UR17, -R68.reuse ;  /* 0x0000001128287c23 */ /* 0x100fe20008000844 */
[--C-:B------:R-:W-:Y:S01]  /*38b0*/  FFMA R41, R41, UR17, -R68.reuse ;  /* 0x0000001129297c23 */ /* 0x100fe20008000844 */
[----:B----4-:R-:W-:Y:S01]  /*38c0*/  FADD R90, R14, R91 ;  /* 0x0000005b0e5a7221 */ /* 0x010fe20000000000 */
[----:B------:R-:W4:Y:S01]  /*38d0*/  MUFU.EX2 R19, R19 ;  /* 0x0000001300137308 */ /* 0x000f220000000800 */
[--C-:B------:R-:W-:Y:S01]  /*38e0*/  FFMA R42, R42, UR17, -R68.reuse ;  /* 0x000000112a2a7c23 */ /* 0x100fe20008000844 */
[----:B------:R-:W-:Y:S01]  /*38f0*/  FFMA R43, R43, UR17, -R68 ;  /* 0x000000112b2b7c23 */ /* 0x000fe20008000844 */
[----:B0-----:R-:W-:Y:S01]  /*3900*/  FADD R91, R15, R90 ;  /* 0x0000005a0f5b7221 */ /* 0x001fe20000000000 */
[--C-:B------:R-:W-:Y:S01]  /*3910*/  FFMA R44, R44, UR17, -R68.reuse ;  /* 0x000000112c2c7c23 */ /* 0x100fe20008000844 */
[--C-:B------:R-:W-:Y:S01]  /*3920*/  FFMA R45, R45, UR17, -R68.reuse ;  /* 0x000000112d2d7c23 */ /* 0x100fe20008000844 */
[--C-:B------:R-:W-:Y:S01]  /*3930*/  FFMA R46, R46, UR17, -R68.reuse ;  /* 0x000000112e2e7c23 */ /* 0x100fe20008000844 */
[----:B-1----:R-:W-:Y:S01]  /*3940*/  FADD R90, R16, R91 ;  /* 0x0000005b105a7221 */ /* 0x002fe20000000000 */
[----:B------:R-:W0:Y:S01]  /*3950*/  MUFU.EX2 R20, R20 ;  /* 0x0000001400147308 */ /* 0x000e220000000800 */
[--C-:B------:R-:W-:Y:S01]  /*3960*/  FFMA R47, R47, UR17, -R68.reuse ;  /* 0x000000112f2f7c23 */ /* 0x100fe20008000844 */
[----:B------:R-:W-:Y:S01]  /*3970*/  FFMA R48, R48, UR17, -R68 ;  /* 0x0000001130307c23 */ /* 0x000fe20008000844 */
[----:B--2---:R-:W-:Y:S01]  /*3980*/  FADD R91, R17, R90 ;  /* 0x0000005a115b7221 */ /* 0x004fe20000000000 */
[--C-:B------:R-:W-:Y:S01]  /*3990*/  FFMA R49, R49, UR17, -R68.reuse ;  /* 0x0000001131317c23 */ /* 0x100fe20008000844 */
[--C-:B------:R-:W-:Y:S01]  /*39a0*/  FFMA R50, R50, UR17, -R68.reuse ;  /* 0x0000001132327c23 */ /* 0x100fe20008000844 */
[--C-:B------:R-:W-:Y:S01]  /*39b0*/  FFMA R51, R51, UR17, -R68.reuse ;  /* 0x0000001133337c23 */ /* 0x100fe20008000844 */
[--C-:B------:R-:W-:Y:S01]  /*39c0*/  FFMA R52, R52, UR17, -R68.reuse ;  /* 0x0000001134347c23 */ /* 0x100fe20008000844 */
[----:B------:R-:W1:Y:S01]  /*39d0*/  MUFU.EX2 R21, R21 ;  /* 0x0000001500157308 */ /* 0x000e620000000800 */
[----:B---3--:R-:W-:Y:S01]  /*39e0*/  FADD R90, R18, R91 ;  /* 0x0000005b125a7221 */ /* 0x008fe20000000000 */
[--C-:B------:R-:W-:Y:S01]  /*39f0*/  FFMA R53, R53, UR17, -R68.reuse ;  /* 0x0000001135357c23 */ /* 0x100fe20008000844 */
[--C-:B------:R-:W-:Y:S01]  /*3a00*/  FFMA R54, R54, UR17, -R68.reuse ;  /* 0x0000001136367c23 */ /* 0x100fe20008000844 */
[--C-:B------:R-:W-:Y:S01]  /*3a10*/  FFMA R55, R55, UR17, -R68.reuse ;  /* 0x0000001137377c23 */ /* 0x100fe20008000844 */
[--C-:B------:R-:W-:Y:S01]  /*3a20*/  FFMA R56, R56, UR17, -R68.reuse ;  /* 0x0000001138387c23 */ /* 0x100fe20008000844 */
[--C-:B------:R-:W-:Y:S01]  /*3a30*/  FFMA R57, R57, UR17, -R68.reuse ;  /* 0x0000001139397c23 */ /* 0x100fe20008000844 */
[----:B------:R-:W-:Y:S01]  /*3a40*/  FFMA R58, R58, UR17, -R68 ;  /* 0x000000113a3a7c23 */ /* 0x000fe20008000844 */
[----:B------:R-:W2:Y:S01]  /*3a50*/  MUFU.EX2 R22, R22 ;  /* 0x0000001600167308 */ /* 0x000ea20000000800 */
[----:B----4-:R-:W-:Y:S01]  /*3a60*/  FADD R91, R19, R90 ;  /* 0x0000005a135b7221 */ /* 0x010fe20000000000 */
[----:B------:R-:W-:Y:S01]  /*3a70*/  FMUL R26, R26, 1.4426950216293334961 ;  /* 0x3fb8aa3b1a1a7820 */ /* 0x000fe20000400000 */
[----:B------:R-:W-:Y:S01]  /*3a80*/  F2FP.F16.F32.PACK_AB R4, R5, R4 ;  /* 0x000000040504723e */ /* 0x000fe200000000ff */
[--C-:B------:R-:W-:Y:S01]  /*3a90*/  FFMA R59, R59, UR17, -R68.reuse ;  /* 0x000000113b3b7c23 */ /* 0x100fe20008000844 */
[--C-:B------:R-:W-:Y:S01]  /*3aa0*/  FFMA R60, R60, UR17, -R68.reuse ;  /* 0x000000113c3c7c23 */ /* 0x100fe20008000844 */
[--C-:B------:R-:W-:Y:S01]  /*3ab0*/  FFMA R61, R61, UR17, -R68.reuse ;  /* 0x000000113d3d7c23 */ /* 0x100fe20008000844 */
[--C-:B------:R-:W-:Y:S01]  /*3ac0*/  FFMA R62, R62, UR17, -R68.reuse ;  /* 0x000000113e3e7c23 */ /* 0x100fe20008000844 */
[----:B------:R-:W3:Y:S01]  /*3ad0*/  MUFU.EX2 R23, R23 ;  /* 0x0000001700177308 */ /* 0x000ee20000000800 */
[----:B0-----:R-:W-:Y:S01]  /*3ae0*/  FADD R90, R20, R91 ;  /* 0x0000005b145a7221 */ /* 0x001fe20000000000 */
[----:B------:R-:W-:Y:S01]  /*3af0*/  FMUL R27, R27, 1.4426950216293334961 ;  /* 0x3fb8aa3b1b1b7820 */ /* 0x000fe20000400000 */
[--C-:B------:R-:W-:Y:S01]  /*3b00*/  FFMA R63, R63, UR17, -R68.reuse ;  /* 0x000000113f3f7c23 */ /* 0x100fe20008000844 */
[--C-:B------:R-:W-:Y:S01]  /*3b10*/  FFMA R64, R64, UR17, -R68.reuse ;  /* 0x0000001140407c23 */ /* 0x100fe20008000844 */
[--C-:B------:R-:W-:Y:S01]  /*3b20*/  FFMA R65, R65, UR17, -R68.reuse ;  /* 0x0000001141417c23 */ /* 0x100fe20008000844 */
[--C-:B------:R-:W-:Y:S01]  /*3b30*/  FFMA R66, R66, UR17, -R68.reuse ;  /* 0x0000001142427c23 */ /* 0x100fe20008000844 */
[----:B------:R-:W-:Y:S01]  /*3b40*/  FFMA R67, R67, UR17, -R68 ;  /* 0x0000001143437c23 */ /* 0x000fe20008000844 */
[----:B------:R-:W0:Y:S01]  /*3b50*/  MUFU.EX2 R24, R24 ;  /* 0x0000001800187308 */ /* 0x000e220000000800 */
[----:B-1----:R-:W-:Y:S01]  /*3b60*/  FADD R91, R21, R90 ;  /* 0x0000005a155b7221 */ /* 0x002fe20000000000 */
[----:B------:R-:W-:Y:S01]  /*3b70*/  FMUL R28, R28, 1.4426950216293334961 ;  /* 0x3fb8aa3b1c1c7820 */ /* 0x000fe20000400000 */
[----:B------:R-:W-:Y:S01]  /*3b80*/  UIADD3 UR12, UPT, UPT, UR8, 0x100, URZ ;  /* 0x00000100080c7890 */ /* 0x000fe2000fffe0ff */
[----:B------:R-:W-:Y:S01]  /*3b90*/  PRMT R92, RZ, 0x7610, R92 ;  /* 0x00007610ff5c7816 */ /* 0x000fe2000000005c */
[----:B------:R1:W5:Y:S01]  /*3ba0*/  @P2 LDG.E.U16 R138, desc[UR18][R116.64] ;  /* 0x00000012748a2981 */ /* 0x000362000c1e1500 */
[----:B------:R-:W-:-:S02]  /*3bb0*/  PRMT R93, RZ, 0x7610, R93 ;  /* 0x00007610ff5d7816 */ /* 0x000fc4000000005d */
[----:B------:R-:W4:Y:S01]  /*3bc0*/  MUFU.EX2 R25, R25 ;  /* 0x0000001900197308 */ /* 0x000f220000000800 */
[----:B--2---:R-:W-:Y:S01]  /*3bd0*/  FADD R90, R22, R91 ;  /* 0x0000005b165a7221 */ /* 0x004fe20000000000 */
[----:B------:R-:W-:Y:S01]  /*3be0*/  FMUL R29, R29, 1.4426950216293334961 ;  /* 0x3fb8aa3b1d1d7820 */ /* 0x000fe20000400000 */
[----:B------:R1:W5:Y:S04]  /*3bf0*/  @P2 LDG.E.U16 R140, desc[UR18][R112.64] ;  /* 0x00000012708c2981 */ /* 0x000368000c1e1500 */
[----:B------:R1:W5:Y:S01]  /*3c00*/  @P2 LDG.E.U16 R142, desc[UR18][R122.64] ;  /* 0x000000127a8e2981 */ /* 0x000362000c1e1500 */
[----:B------:R-:W2:Y:S01]  /*3c10*/  MUFU.EX2 R26, R26 ;  /* 0x0000001a001a7308 */ /* 0x000ea20000000800 */
[----:B---3--:R-:W-:Y:S01]  /*3c20*/  FADD R91, R23, R90 ;  /* 0x0000005a175b7221 */ /* 0x008fe20000000000 */
[----:B------:R-:W-:Y:S01]  /*3c30*/  FMUL R30, R30, 1.4426950216293334961 ;  /* 0x3fb8aa3b1e1e7820 */ /* 0x000fe20000400000 */
[----:B------:R1:W5:Y:S04]  /*3c40*/  @P2 LDG.E.U16 R144, desc[UR18][R118.64] ;  /* 0x0000001276902981 */ /* 0x000368000c1e1500 */
[----:B------:R1:W5:Y:S01]  /*3c50*/  @P2 LDG.E.U16 R146, desc[UR18][R126.64] ;  /* 0x000000127e922981 */ /* 0x000362000c1e1500 */
[----:B------:R-:W3:Y:S01]  /*3c60*/  MUFU.EX2 R27, R27 ;  /* 0x0000001b001b7308 */ /* 0x000ee20000000800 */
[----:B0-----:R-:W-:Y:S01]  /*3c70*/  FADD R90, R24, R91 ;  /* 0x0000005b185a7221 */ /* 0x001fe20000000000 */
[----:B------:R-:W-:Y:S01]  /*3c80*/  FMUL R31, R31, 1.4426950216293334961 ;  /* 0x3fb8aa3b1f1f7820 */ /* 0x000fe20000400000 */
[----:B------:R1:W5:Y:S04]  /*3c90*/  @P2 LDG.E.U16 R148, desc[UR18][R136.64] ;  /* 0x0000001288942981 */ /* 0x000368000c1e1500 */
[----:B------:R1:W5:Y:S01]  /*3ca0*/  @P2 LDG.E.U16 R150, desc[UR18][R132.64] ;  /* 0x0000001284962981 */ /* 0x000362000c1e1500 */
[----:B------:R-:W0:Y:S01]  /*3cb0*/  MUFU.EX2 R28, R28 ;  /* 0x0000001c001c7308 */ /* 0x000e220000000800 */
[----:B----4-:R-:W-:Y:S01]  /*3cc0*/  FADD R91, R25, R90 ;  /* 0x0000005a195b7221 */ /* 0x010fe20000000000 */
[----:B------:R-:W-:Y:S01]  /*3cd0*/  FMUL R32, R32, 1.4426950216293334961 ;  /* 0x3fb8aa3b20207820 */ /* 0x000fe20000400000 */
[----:B------:R-:W-:Y:S01]  /*3ce0*/  FMUL R33, R33, 1.4426950216293334961 ;  /* 0x3fb8aa3b21217820 */ /* 0x000fe20000400000 */
[----:B------:R-:W-:Y:S01]  /*3cf0*/  FMUL R34, R34, 1.4426950216293334961 ;  /* 0x3fb8aa3b22227820 */ /* 0x000fe20000400000 */
[----:B------:R-:W-:Y:S01]  /*3d00*/  FMUL R35, R35, 1.4426950216293334961 ;  /* 0x3fb8aa3b23237820 */ /* 0x000fe20000400000 */
[----:B------:R-:W-:Y:S01]  /*3d10*/  FMUL R36, R36, 1.4426950216293334961 ;  /* 0x3fb8aa3b24247820 */ /* 0x000fe20000400000 */
[----:B------:R-:W-:Y:S01]  /*3d20*/  FMUL R37, R37, 1.4426950216293334961 ;  /* 0x3fb8aa3b25257820 */ /* 0x000fe20000400000 */
[----:B------:R-:W4:Y:S01]  /*3d30*/  MUFU.EX2 R29, R29 ;  /* 0x0000001d001d7308 */ /* 0x000f220000000800 */
[----:B--2---:R-:W-:Y:S01]  /*3d40*/  FADD R90, R26, R91 ;  /* 0x0000005b1a5a7221 */ /* 0x004fe20000000000 */
[----:B------:R-:W-:Y:S01]  /*3d50*/  FMUL R38, R38, 1.4426950216293334961 ;  /* 0x3fb8aa3b26267820 */ /* 0x000fe20000400000 */
[----:B------:R-:W-:Y:S01]  /*3d60*/  FMUL R39, R39, 1.4426950216293334961 ;  /* 0x3fb8aa3b27277820 */ /* 0x000fe20000400000 */
[----:B------:R-:W-:Y:S01]  /*3d70*/  FMUL R40, R40, 1.4426950216293334961 ;  /* 0x3fb8aa3b28287820 */ /* 0x000fe20000400000 */
[----:B------:R-:W-:Y:S01]  /*3d80*/  FMUL R41, R41, 1.4426950216293334961 ;  /* 0x3fb8aa3b29297820 */ /* 0x000fe20000400000 */
[----:B------:R-:W-:Y:S01]  /*3d90*/  FMUL R42, R42, 1.4426950216293334961 ;  /* 0x3fb8aa3b2a2a7820 */ /* 0x000fe20000400000 */
[----:B------:R-:W-:Y:S01]  /*3da0*/  FMUL R43, R43, 1.4426950216293334961 ;  /* 0x3fb8aa3b2b2b7820 */ /* 0x000fe20000400000 */
[----:B------:R-:W2:Y:S01]  /*3db0*/  MUFU.EX2 R30, R30 ;  /* 0x0000001e001e7308 */ /* 0x000ea20000000800 */
[----:B---3--:R-:W-:Y:S01]  /*3dc0*/  FADD R91, R27, R90 ;  /* 0x0000005a1b5b7221 */ /* 0x008fe20000000000 */
[----:B------:R-:W-:Y:S01]  /*3dd0*/  FMUL R44, R44, 1.4426950216293334961 ;  /* 0x3fb8aa3b2c2c7820 */ /* 0x000fe20000400000 */
[----:B------:R-:W-:Y:S01]  /*3de0*/  FMUL R45, R45, 1.4426950216293334961 ;  /* 0x3fb8aa3b2d2d7820 */ /* 0x000fe20000400000 */
[----:B------:R-:W-:Y:S01]  /*3df0*/  FMUL R46, R46, 1.4426950216293334961 ;  /* 0x3fb8aa3b2e2e7820 */ /* 0x000fe20000400000 */
[----:B------:R-:W-:Y:S01]  /*3e00*/  FMUL R47, R47, 1.4426950216293334961 ;  /* 0x3fb8aa3b2f2f7820 */ /* 0x000fe20000400000 */
[----:B------:R-:W-:Y:S01]  /*3e10*/  FMUL R48, R48, 1.4426950216293334961 ;  /* 0x3fb8aa3b30307820 */ /* 0x000fe20000400000 */
[----:B------:R-:W-:Y:S01]  /*3e20*/  FMUL R49, R49, 1.4426950216293334961 ;  /* 0x3fb8aa3b31317820 */ /* 0x000fe20000400000 */
[----:B------:R-:W3:Y:S01]  /*3e30*/  MUFU.EX2 R31, R31 ;  /* 0x0000001f001f7308 */ /* 0x000ee20000000800 */
[----:B0-----:R-:W-:Y:S01]  /*3e40*/  FADD R90, R28, R91 ;  /* 0x0000005b1c5a7221 */ /* 0x001fe20000000000 */
[----:B------:R-:W-:Y:S01]  /*3e50*/  FMUL R50, R50, 1.4426950216293334961 ;  /* 0x3fb8aa3b32327820 */ /* 0x000fe20000400000 */
[----:B------:R-:W-:Y:S01]  /*3e60*/  FMUL R51, R51, 1.4426950216293334961 ;  /* 0x3fb8aa3b33337820 */ /* 0x000fe20000400000 */
[----:B------:R-:W-:Y:S01]  /*3e70*/  FMUL R52, R52, 1.4426950216293334961 ;  /* 0x3fb8aa3b34347820 */ /* 0x000fe20000400000 */
[----:B------:R-:W-:Y:S01]  /*3e80*/  FMUL R53, R53, 1.4426950216293334961 ;  /* 0x3fb8aa3b35357820 */ /* 0x000fe20000400000 */
[----:B------:R-:W-:Y:S01]  /*3e90*/  FMUL R54, R54, 1.4426950216293334961 ;  /* 0x3fb8aa3b36367820 */ /* 0x000fe20000400000 */
[----:B------:R-:W-:Y:S01]  /*3ea0*/  FMUL R55, R55, 1.4426950216293334961 ;  /* 0x3fb8aa3b37377820 */ /* 0x000fe20000400000 */
        /* <DEDUP_REMOVED lines=18> */
[----:B------:R-:W-:Y:S01]  /*3fd0*/  UIADD3 UR15, UPT, UPT, UR15, UR12, URZ ;  /* 0x0000000c0f0f7290 */ /* 0x000fe2000fffe0ff */
[----:B------:R1:W5:Y:S04]  /*3fe0*/  @P2 LDG.E.U16 R92, desc[UR18][R108.64] ;  /* 0x000000126c5c2981 */ /* 0x000368000c1e1500 */
[----:B------:R1:W5:Y:S01]  /*3ff0*/  @P2 LDG.E.U16 R93, desc[UR18][R106.64] ;  /* 0x000000126a5d2981 */ /* 0x000362000c1e1500 */
[----:B------:R-:W3:Y:S01]  /*4000*/  MUFU.EX2 R35, R35 ;  /* 0x0000002300237308 */ /* 0x000ee20000000800 */
[----:B0-----:R-:W-:-:S02]  /*4010*/  FADD R90, R32, R91 ;  /* 0x0000005b205a7221 */ /* 0x001fc40000000000 */
[----:B------:R1:W5:Y:S04]  /*4020*/  @P2 LDG.E.U16 R139, desc[UR18][R114.64] ;  /* 0x00000012728b2981 */ /* 0x000368000c1e1500 */
[----:B------:R1:W5:Y:S01]  /*4030*/  @P2 LDG.E.U16 R141, desc[UR18][R110.64] ;  /* 0x000000126e8d2981 */ /* 0x000362000c1e1500 */
[----:B------:R-:W0:Y:S01]  /*4040*/  MUFU.EX2 R36, R36 ;  /* 0x0000002400247308 */ /* 0x000e220000000800 */
[----:B----4-:R-:W-:Y:S02]  /*4050*/  FADD R91, R33, R90 ;  /* 0x0000005a215b7221 */ /* 0x010fe40000000000 */
[----:B------:R1:W5:Y:S04]  /*4060*/  @P2 LDG.E.U16 R143, desc[UR18][R120.64] ;  /* 0x00000012788f2981 */ /* 0x000368000c1e1500 */
[----:B------:R1:W5:Y:S01]  /*4070*/  @P2 LDG.E.U16 R145, desc[UR18][R128.64] ;  /* 0x0000001280912981 */ /* 0x000362000c1e1500 */
[----:B------:R-:W4:Y:S01]  /*4080*/  MUFU.EX2 R37, R37 ;  /* 0x0000002500257308 */ /* 0x000f220000000800 */
[----:B--2---:R-:W-:-:S02]  /*4090*/  FADD R90, R34, R91 ;  /* 0x0000005b225a7221 */ /* 0x004fc40000000000 */
[----:B------:R1:W5:Y:S04]  /*40a0*/  @P2 LDG.E.U16 R147, desc[UR18][R124.64] ;  /* 0x000000127c932981 */ /* 0x000368000c1e1500 */
[----:B------:R1:W5:Y:S01]  /*40b0*/  @P2 LDG.E.U16 R149, desc[UR18][R134.64] ;  /* 0x0000001286952981 */ /* 0x000362000c1e1500 */
[----:B------:R-:W2:Y:S01]  /*40c0*/  MUFU.EX2 R38, R38 ;  /* 0x0000002600267308 */ /* 0x000ea20000000800 */
[----:B---3--:R-:W-:Y:S02]  /*40d0*/  FADD R91, R35, R90 ;  /* 0x0000005a235b7221 */ /* 0x008fe40000000000 */
[----:B------:R1:W5:Y:S05]  /*40e0*/  @P2 LDG.E.U16 R151, desc[UR18][R130.64] ;  /* 0x0000001282972981 */ /* 0x00036a000c1e1500 */
[----:B------:R-:W3:Y:S01]  /*40f0*/  MUFU.EX2 R39, R39 ;  /* 0x0000002700277308 */ /* 0x000ee20000000800 */
[----:B0-----:R-:W-:-:S07]  /*4100*/  FADD R90, R36, R91 ;  /* 0x0000005b245a7221 */ /* 0x001fce0000000000 */
[----:B------:R-:W0:Y:S01]  /*4110*/  MUFU.EX2 R40, R40 ;  /* 0x0000002800287308 */ /* 0x000e220000000800 */
[----:B----4-:R-:W-:-:S07]  /*4120*/  FADD R91, R37, R90 ;  /* 0x0000005a255b7221 */ /* 0x010fce0000000000 */
[----:B------:R-:W4:Y:S01]  /*4130*/  MUFU.EX2 R41, R41 ;  /* 0x0000002900297308 */ /* 0x000f220000000800 */
[----:B--2---:R-:W-:-:S07]  /*4140*/  FADD R90, R38, R91 ;  /* 0x0000005b265a7221 */ /* 0x004fce0000000000 */
[----:B------:R-:W2:Y:S01]  /*4150*/  MUFU.EX2 R42, R42 ;  /* 0x0000002a002a7308 */ /* 0x000ea20000000800 */
[----:B---3--:R-:W-:-:S07]  /*4160*/  FADD R91, R39, R90 ;  /* 0x0000005a275b7221 */ /* 0x008fce0000000000 */
        /* <DEDUP_REMOVED lines=21> */
[----:B--2---:R-:W-:Y:S01]  /*42c0*/  FADD R90, R50, R91 ;  /* 0x0000005b325a7221 */ /* 0x004fe20000000000 */
[----:B------:R-:W-:Y:S02]  /*42d0*/  F2FP.F16.F32.PACK_AB R5, R7, R6 ;  /* 0x000000060705723e */ /* 0x000fe400000000ff */
[----:B------:R-:W-:-:S04]  /*42e0*/  F2FP.F16.F32.PACK_AB R7, R11, R10 ;  /* 0x0000000a0b07723e */ /* 0x000fc800000000ff */
[----:B------:R-:W2:Y:S01]  /*42f0*/  MUFU.EX2 R54, R54 ;  /* 0x0000003600367308 */ /* 0x000ea20000000800 */
[----:B---3--:R-:W-:Y:S01]  /*4300*/  FADD R11, R51, R90 ;  /* 0x0000005a330b7221 */ /* 0x008fe20000000000 */
[----:B------:R-:W-:Y:S02]  /*4310*/  F2FP.F16.F32.PACK_AB R6, R9, R8 ;  /* 0x000000080906723e */ /* 0x000fe400000000ff */
[----:B------:R-:W-:-:S04]  /*4320*/  F2FP.F16.F32.PACK_AB R8, R13, R12 ;  /* 0x0000000c0d08723e */ /* 0x000fc800000000ff */
[----:B------:R-:W3:Y:S01]  /*4330*/  MUFU.EX2 R55, R55 ;  /* 0x0000003700377308 */ /* 0x000ee20000000800 */
[----:B0-----:R-:W-:Y:S01]  /*4340*/  FADD R12, R52, R11 ;  /* 0x0000000b340c7221 */ /* 0x001fe20000000000 */
[----:B------:R-:W-:-:S06]  /*4350*/  F2FP.F16.F32.PACK_AB R9, R15, R14 ;  /* 0x0000000e0f09723e */ /* 0x000fcc00000000ff */
[----:B------:R-:W0:Y:S01]  /*4360*/  MUFU.EX2 R56, R56 ;  /* 0x0000003800387308 */ /* 0x000e220000000800 */
[----:B----4-:R-:W-:Y:S01]  /*4370*/  FADD R15, R53, R12 ;  /* 0x0000000c350f7221 */ /* 0x010fe20000000000 */
[----:B------:R-:W-:-:S06]  /*4380*/  F2FP.F16.F32.PACK_AB R10, R17, R16 ;  /* 0x00000010110a723e */ /* 0x000fcc00000000ff */
[----:B------:R-:W4:Y:S01]  /*4390*/  MUFU.EX2 R57, R57 ;  /* 0x0000003900397308 */ /* 0x000f220000000800 */
[----:B--2---:R-:W-:Y:S01]  /*43a0*/  FADD R16, R54, R15 ;  /* 0x0000000f36107221 */ /* 0x004fe20000000000 */
[----:B------:R-:W-:-:S06]  /*43b0*/  F2FP.F16.F32.PACK_AB R11, R19, R18 ;  /* 0x00000012130b723e */ /* 0x000fcc00000000ff */
[----:B------:R-:W2:Y:S01]  /*43c0*/  MUFU.EX2 R58, R58 ;  /* 0x0000003a003a7308 */ /* 0x000ea20000000800 */
[----:B---3--:R-:W-:Y:S01]  /*43d0*/  FADD R19, R55, R16 ;  /* 0x0000001037137221 */ /* 0x008fe20000000000 */
[----:B------:R-:W-:-:S06]  /*43e0*/  F2FP.F16.F32.PACK_AB R12, R21, R20 ;  /* 0x00000014150c723e */ /* 0x000fcc00000000ff */
        /* <DEDUP_REMOVED lines=13> */
[----:B0-----:R-:W-:-:S07]  /*44c0*/  FADD R30, R60, R27 ;  /* 0x0000001b3c1e7221 */ /* 0x001fce0000000000 */
[----:B------:R-:W-:Y:S08]  /*44d0*/  MUFU.EX2 R153, R64 ;  /* 0x0000004000997308 */ /* 0x000ff00000000800 */
[----:B------:R-:W0:Y:S08]  /*44e0*/  MUFU.EX2 R90, R65 ;  /* 0x00000041005a7308 */ /* 0x000e300000000800 */
[----:B------:R-:W-:Y:S08]  /*44f0*/  MUFU.EX2 R91, R66 ;  /* 0x00000042005b7308 */ /* 0x000ff00000000800 */
[----:B------:R-:W0:Y:S01]  /*4500*/  MUFU.EX2 R152, R67 ;  /* 0x0000004300987308 */ /* 0x000e220000000800 */
[----:B----4-:R-:W-:Y:S01]  /*4510*/  FADD R31, R61, R30 ;  /* 0x0000001e3d1f7221 */ /* 0x010fe20000000000 */
[----:B------:R-:W-:Y:S01]  /*4520*/  F2FP.F16.F32.PACK_AB R19, R35, R34 ;  /* 0x000000222313723e */ /* 0x000fe200000000ff */
[----:B------:R-:W-:-:S02]  /*4530*/  ULEA UR13, UR13, UR15, 0x3 ;  /* 0x0000000f0d0d7291 */ /* 0x000fc4000f8e18ff */
[----:B--2---:R-:W-:Y:S01]  /*4540*/  FADD R34, R62, R31 ;  /* 0x0000001f3e227221 */ /* 0x004fe20000000000 */
[----:B------:R-:W-:Y:S02]  /*4550*/  F2FP.F16.F32.PACK_AB R20, R37, R36 ;  /* 0x000000242514723e */ /* 0x000fe400000000ff */
[----:B------:R-:W-:Y:S01]  /*4560*/  F2FP.F16.F32.PACK_AB R16, R29, R28 ;  /* 0x0000001c1d10723e */ /* 0x000fe200000000ff */
[----:B---3--:R-:W-:Y:S01]  /*4570*/  FADD R36, R63, R34 ;  /* 0x000000223f247221 */ /* 0x008fe20000000000 */
[----:B------:R-:W-:Y:S02]  /*4580*/  F2FP.F16.F32.PACK_AB R18, R33, R32 ;  /* 0x000000202112723e */ /* 0x000fe400000000ff */
[----:B------:R-:W-:Y:S02]  /*4590*/  F2FP.F16.F32.PACK_AB R21, R39, R38 ;  /* 0x000000262715723e */ /* 0x000fe400000000ff */
[----:B------:R-:W-:Y:S02]  /*45a0*/  F2FP.F16.F32.PACK_AB R22, R41, R40 ;  /* 0x000000282916723e */ /* 0x000fe400000000ff */
[----:B------:R-:W-:-:S02]  /*45b0*/  F2FP.F16.F32.PACK_AB R23, R43, R42 ;  /* 0x0000002a2b17723e */ /* 0x000fc400000000ff */
[----:B------:R-:W-:Y:S02]  /*45c0*/  F2FP.F16.F32.PACK_AB R24, R45, R44 ;  /* 0x0000002c2d18723e */ /* 0x000fe400000000ff */
[----:B------:R-:W-:Y:S02]  /*45d0*/  F2FP.F16.F32.PACK_AB R25, R47, R46 ;  /* 0x0000002e2f19723e */ /* 0x000fe400000000ff */
        /* <DEDUP_REMOVED lines=8> */
[----:B0-----:R-:W-:Y:S02]  /*4660*/  F2FP.F16.F32.PACK_AB R34, R90, R153 ;  /* 0x000000995a22723e */ /* 0x001fe400000000ff */
[----:B------:R-:W-:Y:S01]  /*4670*/  F2FP.F16.F32.PACK_AB R35, R152, R91 ;  /* 0x0000005b9823723e */ /* 0x000fe200000000ff */
[----:B-1----:R-:W-:Y:S06]  /*4680*/  @!P2 BRA `(.L_x_9) ;  /* 0x000000000004a947 */ /* 0x002fec0003800000 */
[----:B------:R0:W-:Y:S02]  /*4690*/  STTM.x32 tmem[UR13], R4 ;  /* 0x00000004000079ed */ /* 0x0001e400082c000d */
.L_x_9:
[----:B-----5:R1:W-:Y:S01]  /*46a0*/  STS.U16 [R3+UR7+0x8000], R92 ;  /* 0x0080005c03007988 */ /* 0x0203e20008000407 */
[----:B0-----:R-:W-:Y:S01]  /*46b0*/  FADD R4, -R68, -INF ;  /* 0xff80000044047421 */ /* 0x001fe20000000100 */
[----:B------:R-:W-:Y:S01]  /*46c0*/  FADD R153, R153, R36 ;  /* 0x0000002499997221 */ /* 0x000fe20000000000 */
[----:B------:R-:W-:Y:S01]  /*46d0*/  UIADD3 UR14, UPT, UPT, UR14, -0x40, URZ ;  /* 0xffffffc00e0e7890 */ /* 0x000fe2000fffe0ff */
[----:B------:R0:W-:Y:S04]  /*46e0*/  STS.U16 [R3+UR7+0x8400], R138 ;  /* 0x0084008a03007988 */ /* 0x0001e80008000407 */
[----:B------:R0:W-:Y:S01]  /*46f0*/  STS.U16 [R3+UR7+0x8800], R140 ;  /* 0x0088008c03007988 */ /* 0x0001e20008000407 */
[----:B-1----:R-:W-:-:S03]  /*4700*/  FMUL R92, R4, 1.4426950216293334961 ;  /* 0x3fb8aa3b045c7820 */ /* 0x002fc60000400000 */
[----:B------:R0:W-:Y:S04]  /*4710*/  STS.U16 [R3+UR7+0x8c00], R142 ;  /* 0x008c008e03007988 */ /* 0x0001e80008000407 */
[----:B------:R0:W-:Y:S01]  /*4720*/  STS.U16 [R3+UR7+0x9000], R144 ;  /* 0x0090009003007988 */ /* 0x0001e20008000407 */
[----:B------:R-:W1:Y:S03]  /*4730*/  MUFU.EX2 R92, R92 ;  /* 0x0000005c005c7308 */ /* 0x000e660000000800 */
        /* <DEDUP_REMOVED lines=11> */
[----:B------:R-:W2:Y:S02]  /*47f0*/  FENCE.VIEW.ASYNC.T ;  /* 0x00000000000073c6 */ /* 0x000ea40000000200 */
[----:B--2---:R-:W-:Y:S06]  /*4800*/  BAR.SYNC.DEFER_BLOCKING 0x0 ;  /* 0x0000000000007b1d */ /* 0x004fec0000010000 */
[----:B------:R-:W2:Y:S01]  /*4810*/  LDTM.x64 R4, tmem[UR9] ;  /* 0x00000009000479ee */ /* 0x000ea20008340000 */
[----:B------:R-:W-:Y:S01]  /*4820*/  NOP ;  /* 0x0000000000007918 */ /* 0x000fe20000000000 */
[----:B01----:R-:W-:Y:S05]  /*4830*/  @!P2 BRA `(.L_x_10) ;  /* 0x000000040004a947 */ /* 0x003fea0003800000 */
[C---:B--2---:R-:W-:Y:S01]  /*4840*/  FMUL R4, R92.reuse, R4 ;  /* 0x000000045c047220 */ /* 0x044fe20000400000 */
[C---:B------:R-:W-:Y:S01]  /*4850*/  FMUL R5, R92.reuse, R5 ;  /* 0x000000055c057220 */ /* 0x040fe20000400000 */
        /* <DEDUP_REMOVED lines=61> */
[----:B------:R-:W-:-:S04]  /*4c30*/  FMUL R67, R92, R67 ;  /* 0x000000435c437220 */ /* 0x000fc80000400000 */
[----:B------:R0:W-:Y:S03]  /*4c40*/  STTM.x64 tmem[UR9], R4 ;  /* 0x00000004000079ed */ /* 0x0001e60008340009 */
.L_x_10:
[----:B--2---:R-:W1:Y:S02]  /*4c50*/  FENCE.VIEW.ASYNC.T ;  /* 0x00000000000073c6 */ /* 0x004e640000000200 */
[----:B-1----:R-:W-:Y:S01]  /*4c60*/  BAR.SYNC.DEFER_BLOCKING 0x0 ;  /* 0x0000000000007b1d */ /* 0x002fe20000010000 */
[----:B------:R-:W-:Y:S01]  /*4c70*/  FADD R90, R90, R153 ;  /* 0x000000995a5a7221 */ /* 0x000fe20000000000 */
[----:B------:R-:W-:-:S03]  /*4c80*/  UISETP.GE.AND UP1, UPT, UR14, 0x1, UPT ;  /* 0x000000010e00788c */ /* 0x000fc6000bf26270 */
[----:B------:R-:W-:-:S04]  /*4c90*/  FADD R91, R91, R90 ;  /* 0x0000005a5b5b7221 */ /* 0x000fc80000000000 */
[----:B------:R-:W-:-:S04]  /*4ca0*/  FADD R91, R152, R91 ;  /* 0x0000005b985b7221 */ /* 0x000fc80000000000 */
[----:B------:R-:W-:Y:S01]  /*4cb0*/  FADD R91, R92, R91 ;  /* 0x0000005b5c5b7221 */ /* 0x000fe20000000000 */
[----:B------:R1:W-:Y:S06]  /*4cc0*/  MEMBAR.ALL.CTA ;  /* 0x0000000000007992 */ /* 0x0003ec0000008000 */
[----:B-1----:R-:W1:Y:S02]  /*4cd0*/  FENCE.VIEW.ASYNC.S ;  /* 0x00000000000073c6 */ /* 0x002e640000000000 */
[----:B-1----:R-:W-:Y:S06]  /*4ce0*/  BAR.SYNC.DEFER_BLOCKING 0x0 ;  /* 0x0000000000007b1d */ /* 0x002fec0000010000 */
[----:B------:R-:W-:Y:S05]  /*4cf0*/  @!P3 BRA `(.L_x_11) ;  /* 0x0000000000ccb947 */ /* 0x000fea0003800000 */
[----:B------:R-:W-:Y:S01]  /*4d00*/  UIADD3 UR5, UPT, UPT, UR7, 0x8000, URZ ;  /* 0x0000800007057890 */ /* 0x000fe2000fffe0ff */
[----:B------:R-:W-:Y:S01]  /*4d10*/  UMOV UR4, URZ ;  /* 0x000000ff00047c82 */ /* 0x000fe20008000000 */
[----:B------:R-:W-:Y:S02]  /*4d20*/  UIADD3 UR15, UPT, UPT, UR8, 0x108, URZ ;  /* 0x00000108080f7890 */ /* 0x000fe4000fffe0ff */
[----:B------:R-:W-:Y:S02]  /*4d30*/  USHF.R.U32.HI UR5, URZ, 0x4, UR5 ;  /* 0x00000004ff057899 */ /* 0x000fe40008011605 */
[----:B------:R-:W-:Y:S02]  /*4d40*/  UIADD3 UR17, UPT, UPT, UR8, 0x110, URZ ;  /* 0x0000011008117890 */ /* 0x000fe4000fffe0ff */
[----:B------:R-:W-:Y:S02]  /*4d50*/  USGXT.U32 UR22, UR5, 0xe ;  /* 0x0000000e0516789a */ /* 0x000fe40008000000 */
[----:B------:R-:W-:-:S02]  /*4d60*/  UIADD3 UR20, UPT, UPT, UR8, 0x118, URZ ;  /* 0x0000011808147890 */ /* 0x000fc4000fffe0ff */
[----:B------:R-:W-:Y:S02]  /*4d70*/  UIADD3 UR40, UP2, UPT, UR22, 0x2, URZ ;  /* 0x0000000216287890 */ /* 0x000fe4000ff5e0ff */
[----:B------:R-:W-:Y:S02]  /*4d80*/  UIADD3 UR25, UPT, UPT, UR8, 0x40, URZ ;  /* 0x0000004008197890 */ /* 0x000fe4000fffe0ff */
[----:B------:R-:W-:Y:S02]  /*4d90*/  UIADD3.X UR41, UPT, UPT, UR4, 0x40004040, URZ, UP2, !UPT ;  /* 0x4000404004297890 */ /* 0x000fe400097fe4ff */
[----:B------:R-:W-:Y:S02]  /*4da0*/  UIADD3 UR44, UP2, UPT, UR40, 0x2, URZ ;  /* 0x00000002282c7890 */ /* 0x000fe4000ff5e0ff */
[----:B------:R-:W-:Y:S02]  /*4db0*/  UIADD3 UR46, UP3, UPT, UR40, 0x4, URZ ;  /* 0x00000004282e7890 */ /* 0x000fe4000ff7e0ff */
[----:B------:R-:W-:-:S02]  /*4dc0*/  UIADD3.X UR45, UPT, UPT, UR41, URZ, URZ, UP2, !UPT ;  /* 0x000000ff292d7290 */ /* 0x000fc400097fe4ff */
[----:B------:R-:W-:Y:S02]  /*4dd0*/  UIADD3.X UR47, UPT, UPT, UR41, URZ, URZ, UP3, !UPT ;  /* 0x000000ff292f7290 */ /* 0x000fe40009ffe4ff */
[----:B------:R-:W-:Y:S02]  /*4de0*/  UIADD3 UR48, UPT, UPT, UR8, 0x120, URZ ;  /* 0x0000012008307890 */ /* 0x000fe4000fffe0ff */
[----:B------:R-:W-:Y:S02]  /*4df0*/  UIADD3 UR52, UPT, UPT, UR8, 0x40, URZ ;  /* 0x0000004008347890 */ /* 0x000fe4000fffe0ff */
[----:B------:R-:W-:Y:S02]  /*4e00*/  UIADD3 UR49, UPT, UPT, UR8, 0x128, URZ ;  /* 0x0000012808317890 */ /* 0x000fe4000fffe0ff */
[----:B------:R-:W-:Y:S02]  /*4e10*/  UIADD3 UR53, UPT, UPT, UR8, 0x40, URZ ;  /* 0x0000004008357890 */ /* 0x000fe4000fffe0ff */
[----:B------:R-:W-:Y:S01]  /*4e20*/  UIADD3 UR50, UPT, UPT, UR8, 0x130, URZ ;  /* 0x0000013008327890 */ /* 0x000fe2000fffe0ff */
[----:B------:R-:W-:Y:S01]  /*4e30*/  UMOV UR28, 0x0 ;  /* 0x00000000001c7882 */ /* 0x000fe20000000000 */
[----:B------:R-:W-:Y:S01]  /*4e40*/  UMOV UR29, 0x8100010 ;  /* 0x08100010001d7882 */ /* 0x000fe20000000000 */
[----:B------:R-:W-:-:S02]  /*4e50*/  UIADD3 UR54, UPT, UPT, UR8, 0x40, URZ ;  /* 0x0000004008367890 */ /* 0x000fc4000fffe0ff */
[----:B------:R-:W-:Y:S01]  /*4e60*/  UIADD3 UR51, UPT, UPT, UR8, 0x138, URZ ;  /* 0x0000013808337890 */ /* 0x000fe2000fffe0ff */
[----:B------:R-:W-:Y:S01]  /*4e70*/  UMOV UR23, 0x40004040 ;  /* 0x4000404000177882 */ /* 0x000fe20000000000 */
[----:B------:R-:W-:Y:S01]  /*4e80*/  UMOV UR26, 0x0 ;  /* 0x00000000001a7882 */ /* 0x000fe20000000000 */
[----:B------:R-:W-:Y:S01]  /*4e90*/  UMOV UR27, 0x8100010 ;  /* 0x08100010001b7882 */ /* 0x000fe20000000000 */
[----:B------:R-:W-:Y:S01]  /*4ea0*/  UMOV UR34, 0x0 ;  /* 0x0000000000227882 */ /* 0x000fe20000000000 */
[----:B------:R-:W-:Y:S01]  /*4eb0*/  UMOV UR35, 0x8100010 ;  /* 0x0810001000237882 */ /* 0x000fe20000000000 */
[----:B------:R1:W-:Y:S01]  /*4ec0*/  UTCHMMA tmem[UR12], gdesc[UR22], tmem[UR8], tmem[UR28], idesc[UR29], UPT ;  /* 0x00ff1c160c0079ea */ /* 0x0003e2000b800008 */
        /* <DEDUP_REMOVED lines=11> */
[----:B------:R-:W-:Y:S01]  /*4f80*/  UMOV UR4, UR10 ;  /* 0x0000000a00047c82 */ /* 0x000fe20008000000 */
[----:B------:R-:W-:Y:S01]  /*4f90*/  UMOV UR5, URZ ;  /* 0x000000ff00057c82 */ /* 0x000fe20008000000 */
[----:B------:R1:W-:Y:S01]  /*4fa0*/  UTCHMMA tmem[UR48], gdesc[UR22], tmem[UR25], tmem[UR30], idesc[UR31], UPT ;  /* 0x00ff1e16300079ea */ /* 0x0003e2000b800019 */
[----:B------:R-:W-:Y:S01]  /*4fb0*/  UMOV UR42, 0x0 ;  /* 0x00000000002a7882 */ /* 0x000fe20000000000 */
[----:B------:R-:W-:Y:S01]  /*4fc0*/  UMOV UR43, 0x8100010 ;  /* 0x08100010002b7882 */ /* 0x000fe20000000000 */
[----:B------:R1:W-:Y:S01]  /*4fd0*/  UTCHMMA tmem[UR49], gdesc[UR40], tmem[UR52], tmem[UR36], idesc[UR37], UPT ;  /* 0x00ff2428310079ea */ /* 0x0003e2000b800034 */
[----:B------:R-:W-:Y:S01]  /*4fe0*/  UMOV UR4, UR4 ;  /* 0x0000000400047c82 */ /* 0x000fe20008000000 */
[----:B------:R1:W-:Y:S01]  /*4ff0*/  UTCHMMA tmem[UR50], gdesc[UR44], tmem[UR53], tmem[UR38], idesc[UR39], UPT ;  /* 0x00ff262c320079ea */ /* 0x0003e2000b800035 */
[----:B------:R1:W-:Y:S01]  /*5000*/  UTCHMMA tmem[UR51], gdesc[UR46], tmem[UR54], tmem[UR42], idesc[UR43], UPT ;  /* 0x00ff2a2e330079ea */ /* 0x0003e2000b800036 */
[----:B------:R1:W-:Y:S01]  /*5010*/  UTCBAR [UR4], URZ ;  /* 0x000000ff040073e9 */ /* 0x0003e200080000ff */
[----:B------:R-:W-:Y:S01]  /*5020*/  NOP ;  /* 0x0000000000007918 */ /* 0x000fe20000000000 */
.L_x_11:
[----:B------:R-:W-:Y:S01]  /*5030*/  FSEL R68, R68, -INF , P2 ;  /* 0xff80000044447808 */ /* 0x000fe20001000000 */
[----:B-1----:R-:W-:Y:S01]  /*5040*/  UMOV UR4, URZ ;  /* 0x000000ff00047c82 */ /* 0x002fe20008000000 */
[----:B------:R-:W-:Y:S01]  /*5050*/  FSEL R90, R91, 1, P2 ;  /* 0x3f8000005b5a7808 */ /* 0x000fe20001000000 */
[----:B------:R-:W-:Y:S06]  /*5060*/  BRA.U !UP1, `(.L_x_12) ;  /* 0x0000002d09287547 */ /* 0x000fec000b800000 */
[----:B------:R-:W-:Y:S01]  /*5070*/  UIADD3 UR20, UPT, UPT, UR7, 0xc000, URZ ;  /* 0x0000c00007147890 */ /* 0x000fe2000fffe0ff */
[----:B------:R-:W-:Y:S01]  /*5080*/  SHF.L.U32 R69, R69, 0x6, RZ ;  /* 0x0000000645457819 */ /* 0x000fe200000006ff */
[----:B------:R-:W-:Y:S01]  /*5090*/  USHF.R.U32.HI UR66, URZ, 0x4, UR7 ;  /* 0x00000004ff427899 */ /* 0x000fe20008011607 */
[----:B------:R-:W-:Y:S01]  /*50a0*/  HFMA2 R93, -RZ, RZ, 0, 0 ;  /* 0x00000000ff5d7431 */ /* 0x000fe200000001ff */
[----:B------:R-:W-:Y:S01]  /*50b0*/  USHF.R.U32.HI UR22, URZ, 0x4, UR16 ;  /* 0x00000004ff167899 */ /* 0x000fe20008011610 */
[----:B------:R-:W-:Y:S01]  /*50c0*/  MOV R145, R68 ;  /* 0x0000004400917202 */ /* 0x000fe20000000f00 */
[----:B------:R-:W-:Y:S01]  /*50d0*/  UISETP.NE.U32.AND UP1, UPT, UR24, URZ, UPT ;  /* 0x000000ff1800728c */ /* 0x000fe2000bf25070 */
[----:B------:R-:W-:Y:S01]  /*50e0*/  MOV R91, R69 ;  /* 0x00000045005b7202 */ /* 0x000fe20000000f00 */
[----:B------:R-:W-:Y:S02]  /*50f0*/  USHF.R.U32.HI UR24, URZ, 0x4, UR20 ;  /* 0x00000004ff187899 */ /* 0x000fe40008011614 */
[----:B------:R-:W-:-:S02]  /*5100*/  USGXT.U32 UR66, UR66, 0xe ;  /* 0x0000000e4242789a */ /* 0x000fc40008000000 */
[----:B------:R-:W-:Y:S02]  /*5110*/  USGXT.U32 UR20, UR22, 0xe ;  /* 0x0000000e1614789a */ /* 0x000fe40008000000 */
[----:B------:R-:W-:Y:S02]  /*5120*/  USGXT.U32 UR22, UR24, 0xe ;  /* 0x0000000e1816789a */ /* 0x000fe40008000000 */
[----:B------:R-:W-:Y:S01]  /*5130*/  UIADD3 UR24, UP3, UPT, UR66, 0x2000080, URZ ;  /* 0x0200008042187890 */ /* 0x000fe2000ff7e0ff */
[----:B------:R-:W-:Y:S01]  /*5140*/  UMOV UR23, URZ ;  /* 0x000000ff00177c82 */ /* 0x000fe20008000000 */
[----:B------:R-:W-:Y:S02]  /*5150*/  UIADD3 UR26, UP2, UPT, UR20, 0x2, URZ ;  /* 0x00000002141a7890 */ /* 0x000fe4000ff5e0ff */
[----:B------:R-:W-:Y:S02]  /*5160*/  UIADD3.X UR25, UPT, UPT, UR23, 0x40004040, URZ, UP3, !UPT ;  /* 0x4000404017197890 */ /* 0x000fe40009ffe4ff */
[----:B------:R-:W-:Y:S01]  /*5170*/  UIADD3 UR30, UP6, UPT, UR24, 0x100, URZ ;  /* 0x00000100181e7890 */ /* 0x000fe2000ffde0ff */
[----:B------:R-:W-:Y:S01]  /*5180*/  UMOV UR4, URZ ;  /* 0x000000ff00047c82 */ /* 0x000fe20008000000 */
[----:B------:R-:W-:-:S02]  /*5190*/  USHF.L.U32 UR15, UR21, 0x6, URZ ;  /* 0x00000006150f7899 */ /* 0x000fc400080006ff */
[----:B------:R-:W-:Y:S02]  /*51a0*/  UIADD3.X UR27, UPT, UPT, UR4, 0x40004040, URZ, UP2, !UPT ;  /* 0x40004040041b7890 */ /* 0x000fe400097fe4ff */
[----:B------:R-:W-:Y:S02]  /*51b0*/  UIADD3 UR28, UP2, UPT, UR24, 0x80, URZ ;  /* 0x00000080181c7890 */ /* 0x000fe4000ff5e0ff */
[----:B------:R-:W-:Y:S01]  /*51c0*/  UIADD3.X UR31, UPT, UPT, UR25, URZ, URZ, UP6, !UPT ;  /* 0x000000ff191f7290 */ /* 0x000fe2000b7fe4ff */
[----:B------:R-:W-:Y:S01]  /*51d0*/  MOV R92, UR15 ;  /* 0x0000000f005c7c02 */ /* 0x000fe20008000f00 */
[----:B------:R-:W-:Y:S01]  /*51e0*/  UIADD3 UR40, UP6, UPT, UR22, 0x2, URZ ;  /* 0x0000000216287890 */ /* 0x000fe2000ffde0ff */
[----:B------:R-:W-:Y:S01]  /*51f0*/  UMOV UR21, URZ ;  /* 0x000000ff00157c82 */ /* 0x000fe20008000000 */
[----:B------:R-:W-:Y:S02]  /*5200*/  UIADD3.X UR29, UPT, UPT, UR25, URZ, URZ, UP2, !UPT ;  /* 0x000000ff191d7290 */ /* 0x000fe400097fe4ff */
[----:B------:R-:W-:-:S02]  /*5210*/  UIADD3 UR32, UP5, UPT, UR24, 0x380, URZ ;  /* 0x0000038018207890 */ /* 0x000fc4000ffbe0ff */
[----:B------:R-:W-:Y:S02]  /*5220*/  UIADD3 UR34, UP4, UPT, UR24, 0x400, URZ ;  /* 0x0000040018227890 */ /* 0x000fe4000ff9e0ff */
[----:B------:R-:W-:Y:S02]  /*5230*/  UIADD3 UR36, UP3, UPT, UR24, 0x480, URZ ;  /* 0x0000048018247890 */ /* 0x000fe4000ff7e0ff */
[----:B------:R-:W-:Y:S02]  /*5240*/  UIADD3 UR38, UP2, UPT, UR24, 0x500, URZ ;  /* 0x0000050018267890 */ /* 0x000fe4000ff5e0ff */
[----:B------:R-:W-:Y:S01]  /*5250*/  UIADD3.X UR41, UPT, UPT, UR21, 0x40004040, URZ, UP6, !UPT ;  /* 0x4000404015297890 */ /* 0x000fe2000b7fe4ff */
[----:B------:R-:W-:Y:S01]  /*5260*/  UMOV UR16, 0x1 ;  /* 0x0000000100107882 */ /* 0x000fe20000000000 */
[----:B------:R-:W-:Y:S01]  /*5270*/  UMOV UR70, URZ ;  /* 0x000000ff00467c82 */ /* 0x000fe20008000000 */
[----:B------:R-:W-:Y:S01]  /*5280*/  UMOV UR5, URZ ;  /* 0x000000ff00057c82 */ /* 0x000fe20008000000 */
[----:B------:R-:W1:Y:S01]  /*5290*/  LDCU UR17, c[0x0][0x3a8] ;  /* 0x00007500ff1177ac */ /* 0x000e620008000800 */
[----:B------:R-:W-:-:S02]  /*52a0*/  ULOP3.LUT UR66, UR66, 0x2000000, URZ, 0xfc, !UPT ;  /* 0x0200000042427892 */ /* 0x000fc4000f8efcff */
[----:B------:R-:W-:Y:S02]  /*52b0*/  UIADD3.X UR33, UPT, UPT, UR25, URZ, URZ, UP5, !UPT ;  /* 0x000000ff19217290 */ /* 0x000fe4000affe4ff */
[----:B------:R-:W-:Y:S02]  /*52c0*/  UIADD3.X UR35, UPT, UPT, UR25, URZ, URZ, UP4, !UPT ;  /* 0x000000ff19237290 */ /* 0x000fe4000a7fe4ff */
[----:B------:R-:W-:Y:S02]  /*52d0*/  UIADD3.X UR37, UPT, UPT, UR25, URZ, URZ, UP3, !UPT ;  /* 0x000000ff19257290 */ /* 0x000fe40009ffe4ff */
[----:B------:R-:W-:Y:S02]  /*52e0*/  UIADD3.X UR39, UPT, UPT, UR25, URZ, URZ, UP2, !UPT ;  /* 0x000000ff19277290 */ /* 0x000fe400097fe4ff */
[----:B------:R-:W-:Y:S02]  /*52f0*/  UIADD3.64 UR42, UPT, UPT, UR26, 0x2, URZ ;  /* 0x000000021a2a7897 */ /* 0x000fe4000fffe0ff */
[----:B------:R-:W-:-:S02]  /*5300*/  UIADD3.64 UR44, UPT, UPT, UR26, 0x4, URZ ;  /* 0x000000041a2c7897 */ /* 0x000fc4000fffe0ff */
[----:B------:R-:W-:Y:S02]  /*5310*/  UIADD3.64 UR46, UPT, UPT, UR40, 0x2, URZ ;  /* 0x00000002282e7897 */ /* 0x000fe4000fffe0ff */
[----:B------:R-:W-:Y:S01]  /*5320*/  UIADD3.64 UR48, UPT, UPT, UR40, 0x4, URZ ;  /* 0x0000000428307897 */ /* 0x000fe2000fffe0ff */
[----:B------:R-:W-:Y:S01]  /*5330*/  UMOV UR21, 0x40004040 ;  /* 0x4000404000157882 */ /* 0x000fe20000000000 */
[----:B-1----:R-:W-:-:S10]  /*5340*/  UMOV UR23, 0x40004040 ;  /* 0x4000404000177882 */ /* 0x002fd40000000000 */
.L_x_17:
[----:B01----:R-:W-:-:S04]  /*5350*/  IMAD.WIDE R4, R91, 0x2, R104 ;  /* 0x000000025b047825 */ /* 0x003fc800078e0268 */
[C---:B------:R-:W-:Y:S01]  /*5360*/  IMAD.WIDE R6, R91.reuse, 0x2, R100 ;  /* 0x000000025b067825 */ /* 0x040fe200078e0264 */
[----:B------:R0:W2:Y:S03]  /*5370*/  LDG.E.U16 R22, desc[UR18][R4.64] ;  /* 0x0000001204167981 */ /* 0x0000a6000c1e1500 */
[C---:B------:R-:W-:Y:S01]  /*5380*/  IMAD.WIDE R8, R91.reuse, 0x2, R96 ;  /* 0x000000025b087825 */ /* 0x040fe200078e0260 */
[----:B------:R1:W3:Y:S03]  /*5390*/  LDG.E.U16 R24, desc[UR18][R6.64] ;  /* 0x0000001206187981 */ /* 0x0002e6000c1e1500 */
[C---:B------:R-:W-:Y:S01]  /*53a0*/  IMAD.WIDE R12, R91.reuse, 0x2, R88 ;  /* 0x000000025b0c7825 */ /* 0x040fe200078e0258 */
[----:B------:R4:W5:Y:S03]  /*53b0*/  LDG.E.U16 R26, desc[UR18][R8.64] ;  /* 0x00000012081a7981 */ /* 0x000966000c1e1500 */
        /* <DEDUP_REMOVED lines=8> */
[----:B0-----:R-:W-:-:S02]  /*5440*/  IMAD.WIDE R4, R91, 0x2, R102 ;  /* 0x000000025b047825 */ /* 0x001fc400078e0266 */
[----:B------:R-:W5:Y:S02]  /*5450*/  LDG.E.U16 R20, desc[UR18][R20.64] ;  /* 0x0000001214147981 */ /* 0x000f64000c1e1500 */
[C---:B-1----:R-:W-:Y:S02]  /*5460*/  IMAD.WIDE R6, R91.reuse, 0x2, R98 ;  /* 0x000000025b067825 */ /* 0x042fe400078e0262 */
[----:B------:R-:W5:Y:S02]  /*5470*/  LDG.E.U16 R5, desc[UR18][R4.64] ;  /* 0x0000001204057981 */ /* 0x000f64000c1e1500 */
[C---:B------:R-:W-:Y:S02]  /*5480*/  IMAD.WIDE R10, R91.reuse, 0x2, R94 ;  /* 0x000000025b0a7825 */ /* 0x040fe400078e025e */
[----:B------:R-:W5:Y:S02]  /*5490*/  LDG.E.U16 R7, desc[UR18][R6.64] ;  /* 0x0000001206077981 */ /* 0x000f64000c1e1500 */
[----:B----4-:R-:W-:-:S02]  /*54a0*/  IMAD.WIDE R8, R91, 0x2, R86 ;  /* 0x000000025b087825 */ /* 0x010fc400078e0256 */
[----:B------:R-:W4:Y:S02]  /*54b0*/  LDG.E.U16 R11, desc[UR18][R10.64] ;  /* 0x000000120a0b7981 */ /* 0x000f24000c1e1500 */
[C---:B------:R-:W-:Y:S02]  /*54c0*/  IMAD.WIDE R12, R91.reuse, 0x2, R82 ;  /* 0x000000025b0c7825 */ /* 0x040fe400078e0252 */
[----:B------:R-:W4:Y:S02]  /*54d0*/  LDG.E.U16 R9, desc[UR18][R8.64] ;  /* 0x0000001208097981 */ /* 0x000f24000c1e1500 */
[C---:B------:R-:W-:Y:S02]  /*54e0*/  IMAD.WIDE R14, R91.reuse, 0x2, R78 ;  /* 0x000000025b0e7825 */ /* 0x040fe400078e024e */
[----:B------:R-:W4:Y:S02]  /*54f0*/  LDG.E.U16 R13, desc[UR18][R12.64] ;  /* 0x000000120c0d7981 */ /* 0x000f24000c1e1500 */
[----:B------:R-:W-:-:S02]  /*5500*/  IMAD.WIDE R16, R91, 0x2, R74 ;  /* 0x000000025b107825 */ /* 0x000fc400078e024a */
[----:B------:R-:W4:Y:S02]  /*5510*/  LDG.E.U16 R15, desc[UR18][R14.64] ;  /* 0x000000120e0f7981 */ /* 0x000f24000c1e1500 */
[----:B------:R-:W-:Y:S02]  /*5520*/  IMAD.WIDE R18, R91, 0x2, R70 ;  /* 0x000000025b127825 */ /* 0x000fe400078e0246 */
[----:B------:R-:W4:Y:S04]  /*5530*/  LDG.E.U16 R17, desc[UR18][R16.64] ;  /* 0x0000001210117981 */ /* 0x000f28000c1e1500 */
[----:B------:R-:W4:Y:S01]  /*5540*/  LDG.E.U16 R19, desc[UR18][R18.64] ;  /* 0x0000001212137981 */ /* 0x000f22000c1e1500 */
[----:B------:R-:W-:Y:S02]  /*5550*/  UMOV UR50, 0x1 ;  /* 0x0000000100327882 */ /* 0x000fe40000000000 */
[----:B------:R-:W-:-:S04]  /*5560*/  @!UP0 UIADD3 UR50, UPT, UPT, -UR50, 0x100000, URZ ;  /* 0x0010000032328890 */ /* 0x000fc8000fffe1ff */
[----:B------:R-:W-:Y:S02]  /*5570*/  @!UP0 USHF.L.U32 UR51, UR50, 0xb, URZ ;  /* 0x0000000b32338899 */ /* 0x000fe400080006ff */
[----:B------:R-:W-:Y:S01]  /*5580*/  @!UP0 USHF.L.U32 UR50, UR50, 0x1, URZ ;  /* 0x0000000132328899 */ /* 0x000fe200080006ff */
[----:B------:R-:W-:Y:S01]  /*5590*/  VOTEU.ALL UP2, P1 ;  /* 0x0000000000ff7886 */ /* 0x000fe20000840000 */
[----:B--2---:R0:W-:Y:S04]  /*55a0*/  STS.U16 [R3+UR7+0xa000], R22 ;  /* 0x00a0001603007988 */ /* 0x0041e80008000407 */
[----:B---3--:R0:W-:Y:S04]  /*55b0*/  STS.U16 [R3+UR7+0xa400], R24 ;  /* 0x00a4001803007988 */ /* 0x0081e80008000407 */
[----:B-----5:R0:W-:Y:S04]  /*55c0*/  STS.U16 [R3+UR7+0xa800], R26 ;  /* 0x00a8001a03007988 */ /* 0x0201e80008000407 */
[----:B------:R0:W-:Y:S04]  /*55d0*/  STS.U16 [R3+UR7+0xac00], R28 ;  /* 0x00ac001c03007988 */ /* 0x0001e80008000407 */
[----:B------:R0:W-:Y:S04]  /*55e0*/  STS.U16 [R3+UR7+0xb000], R30 ;  /* 0x00b0001e03007988 */ /* 0x0001e80008000407 */
[----:B------:R0:W-:Y:S04]  /*55f0*/  STS.U16 [R3+UR7+0xb400], R32 ;  /* 0x00b4002003007988 */ /* 0x0001e80008000407 */
[----:B------:R0:W-:Y:S04]  /*5600*/  STS.U16 [R3+UR7+0xb800], R34 ;  /* 0x00b8002203007988 */ /* 0x0001e80008000407 */
[----:B------:R0:W-:Y:S04]  /*5610*/  STS.U16 [R3+UR7+0xbc00], R20 ;  /* 0x00bc001403007988 */ /* 0x0001e80008000407 */
[----:B------:R0:W-:Y:S04]  /*5620*/  STS.U16 [R2+UR7+0xa200], R5 ;  /* 0x00a2000502007988 */ /* 0x0001e80008000407 */
[----:B------:R0:W-:Y:S04]  /*5630*/  STS.U16 [R2+UR7+0xa600], R7 ;  /* 0x00a6000702007988 */ /* 0x0001e80008000407 */
[----:B----4-:R0:W-:Y:S04]  /*5640*/  STS.U16 [R2+UR7+0xaa00], R11 ;  /* 0x00aa000b02007988 */ /* 0x0101e80008000407 */
[----:B------:R0:W-:Y:S04]  /*5650*/  STS.U16 [R2+UR7+0xae00], R9 ;  /* 0x00ae000902007988 */ /* 0x0001e80008000407 */
[----:B------:R0:W-:Y:S04]  /*5660*/  STS.U16 [R2+UR7+0xb200], R13 ;  /* 0x00b2000d02007988 */ /* 0x0001e80008000407 */
[----:B------:R0:W-:Y:S04]  /*5670*/  STS.U16 [R2+UR7+0xb600], R15 ;  /* 0x00b6000f02007988 */ /* 0x0001e80008000407 */
[----:B------:R0:W-:Y:S04]  /*5680*/  STS.U16 [R2+UR7+0xba00], R17 ;  /* 0x00ba001102007988 */ /* 0x0001e80008000407 */
[----:B------:R0:W-:Y:S01]  /*5690*/  STS.U16 [R2+UR7+0xbe00], R19 ;  /* 0x00be001302007988 */ /* 0x0001e20008000407 */
[----:B------:R1:W-:Y:S06]  /*56a0*/  MEMBAR.ALL.CTA ;  /* 0x0000000000007992 */ /* 0x0003ec0000008000 */
[----:B-1----:R-:W-:Y:S04]  /*56b0*/  FENCE.VIEW.ASYNC.S ;  /* 0x00000000000073c6 */ /* 0x002fe80000000000 */
[----:B------:R-:W1:Y:S02]  /*56c0*/  FENCE.VIEW.ASYNC.S ;  /* 0x00000000000073c6 */ /* 0x000e640000000000 */
[----:B-1----:R0:W1:Y:S02]  /*56d0*/  @!UP2 SYNCS.EXCH.64 URZ, [UR7+0xe010], UR50 ;  /* 0x00e0103207ffa5b2 */ /* 0x0020640008000100 */
[----:B-1----:R-:W-:Y:S06]  /*56e0*/  BAR.SYNC.DEFER_BLOCKING 0x0 ;  /* 0x0000000000007b1d */ /* 0x002fec0000010000 */
[----:B0-----:R-:W-:Y:S05]  /*56f0*/  BRA.U UP1, `(.L_x_13) ;  /* 0x0000000101887547 */ /* 0x001fea000b800000 */
[----:B------:R-:W-:Y:S02]  /*5700*/  UIADD3 UR4, UPT, UPT, UR8, 0xc0, URZ ;  /* 0x000000c008047890 */ /* 0x000fe4000fffe0ff */
[----:B------:R-:W-:Y:S02]  /*5710*/  UIADD3 UR71, UPT, UPT, UR8, 0xc0, URZ ;  /* 0x000000c008477890 */ /* 0x000fe4000fffe0ff */
[----:B------:R-:W-:Y:S01]  /*5720*/  UIADD3 UR72, UPT, UPT, UR8, 0xc0, URZ ;  /* 0x000000c008487890 */ /* 0x000fe2000fffe0ff */
[----:B------:R-:W-:Y:S01]  /*5730*/  UMOV UR64, 0x0 ;  /* 0x0000000000407882 */ /* 0x000fe20000000000 */
[----:B------:R-:W-:Y:S01]  /*5740*/  UMOV UR65, 0x8108010 ;  /* 0x0810801000417882 */ /* 0x000fe20000000000 */
[----:B------:R-:W-:Y:S01]  /*5750*/  UMOV UR67, 0x40004040 ;  /* 0x4000404000437882 */ /* 0x000fe20000000000 */
[----:B------:R-:W-:Y:S01]  /*5760*/  UIADD3 UR73, UPT, UPT, UR8, 0xc0, URZ ;  /* 0x000000c008497890 */ /* 0x000fe2000fffe0ff */
[----:B------:R0:W-:Y:S01]  /*5770*/  UTCHMMA gdesc[UR66], gdesc[UR20], tmem[UR11], tmem[UR64], idesc[UR65], !UPT ;  /* 0x00ff4014420075ea */ /* 0x0001e2000f80000b */
[----:B------:R-:W-:Y:S01]  /*5780*/  UIADD3 UR68, UPT, UPT, UR7, 0xe010, URZ ;  /* 0x0000e01007447890 */ /* 0x000fe2000fffe0ff */
[----:B------:R-:W-:Y:S01]  /*5790*/  UMOV UR50, 0x0 ;  /* 0x0000000000327882 */ /* 0x000fe20000000000 */
[----:B------:R-:W-:Y:S01]  /*57a0*/  UMOV UR51, 0x8108010 ;  /* 0x0810801000337882 */ /* 0x000fe20000000000 */
[----:B------:R-:W-:Y:S01]  /*57b0*/  UMOV UR52, 0x0 ;  /* 0x0000000000347882 */ /* 0x000fe20000000000 */
[----:B------:R-:W-:Y:S01]  /*57c0*/  UMOV UR53, 0x8108010 ;  /* 0x0810801000357882 */ /* 0x000fe20000000000 */
        /* <DEDUP_REMOVED lines=11> */
[----:B------:R-:W-:Y:S01]  /*5880*/  UMOV UR69, URZ ;  /* 0x000000ff00457c82 */ /* 0x000fe20008000000 */
[----:B------:R0:W-:Y:S01]  /*5890*/  UTCHMMA gdesc[UR32], gdesc[UR20], tmem[UR4], tmem[UR56], idesc[UR57], !UPT ;  /* 0x00ff3814200075ea */ /* 0x0001e2000f800004 */
[----:B------:R-:W-:Y:S01]  /*58a0*/  UMOV UR62, 0x0 ;  /* 0x00000000003e7882 */ /* 0x000fe20000000000 */
[----:B------:R-:W-:Y:S01]  /*58b0*/  UMOV UR63, 0x8108010 ;  /* 0x08108010003f7882 */ /* 0x000fe20000000000 */
[----:B------:R0:W-:Y:S01]  /*58c0*/  UTCHMMA gdesc[UR34], gdesc[UR26], tmem[UR71], tmem[UR58], idesc[UR59], UPT ;  /* 0x00ff3a1a220075ea */ /* 0x0001e2000b800047 */
[----:B------:R-:W-:Y:S01]  /*58d0*/  UMOV UR68, UR68 ;  /* 0x0000004400447c82 */ /* 0x000fe20008000000 */
[----:B------:R0:W-:Y:S01]  /*58e0*/  UTCHMMA gdesc[UR36], gdesc[UR42], tmem[UR72], tmem[UR60], idesc[UR61], UPT ;  /* 0x00ff3c2a240075ea */ /* 0x0001e2000b800048 */
[----:B------:R0:W-:Y:S01]  /*58f0*/  UTCHMMA gdesc[UR38], gdesc[UR44], tmem[UR73], tmem[UR62], idesc[UR63], UPT ;  /* 0x00ff3e2c260075ea */ /* 0x0001e2000b800049 */
[----:B------:R0:W-:Y:S01]  /*5900*/  UTCBAR [UR68], URZ ;  /* 0x000000ff440073e9 */ /* 0x0001e200080000ff */
[----:B------:R-:W-:Y:S01]  /*5910*/  NOP ;  /* 0x0000000000007918 */ /* 0x000fe20000000000 */
.L_x_13:
[----:B------:R-:W1:Y:S02]  /*5920*/  SYNCS.PHASECHK.TRANS64.TRYWAIT P2, [UR7+0xe010], RZ ;  /* 0x00e010ffff0075a7 */ /* 0x000e640008041107 */
[----:B-1----:R-:W-:Y:S05]  /*5930*/  @!P2 BRA `(.L_x_14) ;  /* 0x0000004c0030a947 */ /* 0x002fea0003800000 */
.L_x_23:
[----:B------:R-:W-:Y:S01]  /*5940*/  BAR.SYNC.DEFER_BLOCKING 0x0 ;  /* 0x0000000000007b1d */ /* 0x000fe20000010000 */
[----:B------:R-:W-:Y:S01]  /*5950*/  SHF.L.U32 R93, R93, 0x1f, RZ ;  /* 0x0000001f5d5d7819 */ /* 0x000fe200000006ff */
[----:B------:R-:W-:-:S04]  /*5960*/  IMAD.WIDE R146, R92, 0x2, R116 ;  /* 0x000000025c927825 */ /* 0x000fc800078e0274 */
[----:B------:R-:W1:Y:S01]  /*5970*/  LDTM.x64 R4, tmem[UR9+0x80] ;  /* 0x00008009000479ee */ /* 0x000e620008340000 */
[----:B------:R-:W2:Y:S01]  /*5980*/  @!P1 SYNCS.CCTL.IV [UR7+0xe010] ;  /* 0x00e01000ff0099b1 */ /* 0x000ea20008000007 */
[----:B------:R-:W-:Y:S01]  /*5990*/  NOP ;  /* 0x0000000000007918 */ /* 0x000fe20000000000 */
[----:B-1----:R-:W-:Y:S01]  /*59a0*/  FMUL R68, R4, UR17 ;  /* 0x0000001104447c20 */ /* 0x002fe20008400000 */
[----:B------:R-:W-:Y:S01]  /*59b0*/  FMUL R139, R5, UR17 ;  /* 0x00000011058b7c20 */ /* 0x000fe20008400000 */
[----:B------:R-:W-:Y:S01]  /*59c0*/  FMUL R138, R6, UR17 ;  /* 0x00000011068a7c20 */ /* 0x000fe20008400000 */
[----:B------:R-:W-:Y:S01]  /*59d0*/  FMUL R140, R7, UR17 ;  /* 0x00000011078c7c20 */ /* 0x000fe20008400000 */
[----:B------:R-:W-:Y:S01]  /*59e0*/  FMUL R141, R8, UR17 ;  /* 0x00000011088d7c20 */ /* 0x000fe20008400000 */
[----:B--2---:R-:W1:Y:S02]  /*59f0*/  SYNCS.PHASECHK.TRANS64.TRYWAIT P2, [UR10], R93 ;  /* 0x0000005dff0075a7 */ /* 0x004e64000804110a */
        /* <DEDUP_REMOVED lines=90> */
[----:B------:R-:W-:-:S05]  /*5fa0*/  FMNMX3 R68, R68, R138, R145, !PT ;  /* 0x0000008a44447276 */ /* 0x000fca0007800091 */
[--C-:B------:R-:W-:Y:S01]  /*5fb0*/  FFMA R8, R8, UR17, -R68.reuse ;  /* 0x0000001108087c23 */ /* 0x100fe20008000844 */
[--C-:B------:R-:W-:Y:S01]  /*5fc0*/  FFMA R9, R9, UR17, -R68.reuse ;  /* 0x0000001109097c23 */ /* 0x100fe20008000844 */
[--C-:B------:R-:W-:Y:S01]  /*5fd0*/  FFMA R10, R10, UR17, -R68.reuse ;  /* 0x000000110a0a7c23 */ /* 0x100fe20008000844 */
[--C-:B------:R-:W-:Y:S01]  /*5fe0*/  FFMA R11, R11, UR17, -R68.reuse ;  /* 0x000000110b0b7c23 */ /* 0x100fe20008000844 */
[--C-:B------:R-:W-:Y:S01]  /*5ff0*/  FFMA R12, R12, UR17, -R68.reuse ;  /* 0x000000110c0c7c23 */ /* 0x100fe20008000844 */
[--C-:B------:R-:W-:Y:S01]  /*6000*/  FFMA R13, R13, UR17, -R68.reuse ;  /* 0x000000110d0d7c23 */ /* 0x100fe20008000844 */
[--C-:B------:R-:W-:Y:S01]  /*6010*/  FFMA R14, R14, UR17, -R68.reuse ;  /* 0x000000110e0e7c23 */ /* 0x100fe20008000844 */
[----:B------:R-:W-:Y:S01]  /*6020*/  FMUL R8, R8, 1.4426950216293334961 ;  /* 0x3fb8aa3b08087820 */ /* 0x000fe20000400000 */
[----:B------:R-:W-:Y:S01]  /*6030*/  FMUL R9, R9, 1.4426950216293334961 ;  /* 0x3fb8aa3b09097820 */ /* 0x000fe20000400000 */
[----:B------:R-:W-:Y:S01]  /*6040*/  FMUL R10, R10, 1.4426950216293334961 ;  /* 0x3fb8aa3b0a0a7820 */ /* 0x000fe20000400000 */
[----:B------:R-:W-:Y:S01]  /*6050*/  FMUL R11, R11, 1.4426950216293334961 ;  /* 0x3fb8aa3b0b0b7820 */ /* 0x000fe20000400000 */
[----:B------:R-:W-:Y:S01]  /*6060*/  FMUL R12, R12, 1.4426950216293334961 ;  /* 0x3fb8aa3b0c0c7820 */ /* 0x000fe20000400000 */
[----:B------:R-:W-:Y:S01]  /*6070*/  FMUL R13, R13, 1.4426950216293334961 ;  /* 0x3fb8aa3b0d0d7820 */ /* 0x000fe20000400000 */
[----:B------:R-:W-:Y:S01]  /*6080*/  FMUL R14, R14, 1.4426950216293334961 ;  /* 0x3fb8aa3b0e0e7820 */ /* 0x000fe20000400000 */
[--C-:B------:R-:W-:Y:S01]  /*6090*/  FFMA R15, R15, UR17, -R68.reuse ;  /* 0x000000110f0f7c23 */ /* 0x100fe20008000844 */
        /* <DEDUP_REMOVED lines=8> */
[----:B------:R-:W2:Y:S01]  /*6120*/  MUFU.EX2 R138, R8 ;  /* 0x00000008008a7308 */ /* 0x000ea20000000800 */
[----:B------:R-:W-:Y:S01]  /*6130*/  FMUL R4, R4, 1.4426950216293334961 ;  /* 0x3fb8aa3b04047820 */ /* 0x000fe20000400000 */
[----:B------:R-:W-:Y:S01]  /*6140*/  FMUL R5, R5, 1.4426950216293334961 ;  /* 0x3fb8aa3b05057820 */ /* 0x000fe20000400000 */
[----:B------:R-:W-:Y:S01]  /*6150*/  FMUL R6, R6, 1.4426950216293334961 ;  /* 0x3fb8aa3b06067820 */ /* 0x000fe20000400000 */
[----:B------:R-:W-:Y:S01]  /*6160*/  FMUL R7, R7, 1.4426950216293334961 ;  /* 0x3fb8aa3b07077820 */ /* 0x000fe20000400000 */
[----:B------:R-:W-:-:S03]  /*6170*/  FFMA R20, R20, UR17, -R68 ;  /* 0x0000001114147c23 */ /* 0x000fc60008000844 */
[----:B------:R-:W3:Y:S08]  /*6180*/  MUFU.EX2 R139, R9 ;  /* 0x00000009008b7308 */ /* 0x000ef00000000800 */
[----:B------:R-:W4:Y:S08]  /*6190*/  MUFU.EX2 R140, R10 ;  /* 0x0000000a008c7308 */ /* 0x000f300000000800 */
[----:B------:R5:W0:Y:S08]  /*61a0*/  MUFU.EX2 R141, R11 ;  /* 0x0000000b008d7308 */ /* 0x000a300000000800 */
[----:B------:R0:W1:Y:S01]  /*61b0*/  MUFU.EX2 R8, R12 ;  /* 0x0000000c00087308 */ /* 0x0000620000000800 */
[----:B-----5:R-:W-:Y:S01]  /*61c0*/  FMUL R11, R15, 1.4426950216293334961 ;  /* 0x3fb8aa3b0f0b7820 */ /* 0x020fe20000400000 */
[----:B------:R-:W-:-:S06]  /*61d0*/  FMUL R15, R19, 1.4426950216293334961 ;  /* 0x3fb8aa3b130f7820 */ /* 0x000fcc0000400000 */
[----:B------:R5:W1:Y:S01]  /*61e0*/  MUFU.EX2 R9, R13 ;  /* 0x0000000d00097308 */ /* 0x000a620000000800 */
[----:B0-----:R-:W-:-:S07]  /*61f0*/  FMUL R12, R16, 1.4426950216293334961 ;  /* 0x3fb8aa3b100c7820 */ /* 0x001fce0000400000 */
[----:B------:R0:W1:Y:S01]  /*6200*/  MUFU.EX2 R10, R14 ;  /* 0x0000000e000a7308 */ /* 0x0000620000000800 */
[----:B-----5:R-:W-:-:S07]  /*6210*/  FMUL R13, R17, 1.4426950216293334961 ;  /* 0x3fb8aa3b110d7820 */ /* 0x020fce0000400000 */
[----:B------:R-:W1:Y:S01]  /*6220*/  MUFU.EX2 R4, R4 ;  /* 0x0000000400047308 */ /* 0x000e620000000800 */
[----:B0-----:R-:W-:Y:S01]  /*6230*/  FMUL R14, R18, 1.4426950216293334961 ;  /* 0x3fb8aa3b120e7820 */ /* 0x001fe20000400000 */
[----:B------:R-:W-:-:S06]  /*6240*/  IMAD.WIDE R18, R92, 0x2, R108 ;  /* 0x000000025c127825 */ /* 0x000fcc00078e026c */
[----:B------:R-:W0:Y:S08]  /*6250*/  MUFU.EX2 R5, R5 ;  /* 0x0000000500057308 */ /* 0x000e300000000800 */
[----:B------:R-:W0:Y:S08]  /*6260*/  MUFU.EX2 R6, R6 ;  /* 0x0000000600067308 */ /* 0x000e300000000800 */
[----:B------:R-:W0:Y:S08]  /*6270*/  MUFU.EX2 R7, R7 ;  /* 0x0000000700077308 */ /* 0x000e300000000800 */
[----:B------:R-:W0:Y:S08]  /*6280*/  MUFU.EX2 R11, R11 ;  /* 0x0000000b000b7308 */ /* 0x000e300000000800 */
[----:B------:R-:W0:Y:S08]  /*6290*/  MUFU.EX2 R12, R12 ;  /* 0x0000000c000c7308 */ /* 0x000e300000000800 */
[----:B------:R-:W0:Y:S08]  /*62a0*/  MUFU.EX2 R13, R13 ;  /* 0x0000000d000d7308 */ /* 0x000e300000000800 */
[----:B------:R-:W0:Y:S08]  /*62b0*/  MUFU.EX2 R14, R14 ;  /* 0x0000000e000e7308 */ /* 0x000e300000000800 */
[----:B------:R-:W0:Y:S01]  /*62c0*/  MUFU.EX2 R15, R15 ;  /* 0x0000000f000f7308 */ /* 0x000e220000000800 */
[----:B-1234-:R-:W-:Y:S05]  /*62d0*/  @!P2 BRA `(.L_x_15) ;  /* 0x0000004000d4a947 */ /* 0x01efea0003800000 */
.L_x_24:
[----:B------:R-:W-:Y:S01]  /*62e0*/  FFMA R21, R21, UR17, -R68 ;  /* 0x0000001115157c23 */ /* 0x000fe20008000844 */
[----:B------:R-:W-:Y:S01]  /*62f0*/  FMUL R16, R20, 1.4426950216293334961 ;  /* 0x3fb8aa3b14107820 */ /* 0x000fe20000400000 */
[----:B------:R-:W2:Y:S02]  /*6300*/  LDG.E.U16 R146, desc[UR18][R146.64] ;  /* 0x0000001292927981 */ /* 0x000ea4000c1e1500 */
[----:B------:R-:W-:Y:S01]  /*6310*/  FMUL R17, R21, 1.4426950216293334961 ;  /* 0x3fb8aa3b15117820 */ /* 0x000fe20000400000 */
[----:B------:R-:W-:-:S04]  /*6320*/  IMAD.WIDE R20, R92, 0x2, R106 ;  /* 0x000000025c147825 */ /* 0x000fc800078e026a */
[--C-:B------:R-:W-:Y:S01]  /*6330*/  FFMA R22, R22, UR17, -R68.reuse ;  /* 0x0000001116167c23 */ /* 0x100fe20008000844 */
[--C-:B------:R-:W-:Y:S01]  /*6340*/  FFMA R24, R24, UR17, -R68.reuse ;  /* 0x0000001118187c23 */ /* 0x100fe20008000844 */
[----:B------:R-:W-:Y:S01]  /*6350*/  FFMA R25, R25, UR17, -R68 ;  /* 0x0000001119197c23 */ /* 0x000fe20008000844 */
[----:B------:R1:W3:Y:S01]  /*6360*/  LDG.E.U16 R144, desc[UR18][R18.64] ;  /* 0x0000001212907981 */ /* 0x0002e2000c1e1500 */
[----:B------:R-:W-:-:S04]  /*6370*/  IMAD.WIDE R148, R92, 0x2, R112 ;  /* 0x000000025c947825 */ /* 0x000fc800078e0270 */
[----:B------:R-:W-:Y:S01]  /*6380*/  FMUL R93, R24, 1.4426950216293334961 ;  /* 0x3fb8aa3b185d7820 */ /* 0x000fe20000400000 */
[----:B------:R4:W5:Y:S01]  /*6390*/  LDG.E.U16 R147, desc[UR18][R20.64] ;  /* 0x0000001214937981 */ /* 0x000962000c1e1500 */
[----:B------:R-:W-:-:S04]  /*63a0*/  IMAD.WIDE R154, R92, 0x2, R126 ;  /* 0x000000025c9a7825 */ /* 0x000fc800078e027e */
[----:B------:R-:W-:Y:S01]  /*63b0*/  FFMA R26, R26, UR17, -R68 ;  /* 0x000000111a1a7c23 */ /* 0x000fe20008000844 */
[----:B------:R-:W-:-:S04]  /*63c0*/  IMAD.WIDE R150, R92, 0x2, R122 ;  /* 0x000000025c967825 */ /* 0x000fc800078e027a */
[----:B-1----:R-:W-:Y:S01]  /*63d0*/  FMUL R18, R22, 1.4426950216293334961 ;  /* 0x3fb8aa3b16127820 */ /* 0x002fe20000400000 */
[--C-:B------:R-:W-:Y:S01]  /*63e0*/  FFMA R19, R23, UR17, -R68.reuse ;  /* 0x0000001117137c23 */ /* 0x100fe20008000844 */
[----:B------:R-:W-:Y:S01]  /*63f0*/  FFMA R27, R27, UR17, -R68 ;  /* 0x000000111b1b7c23 */ /* 0x000fe20008000844 */
[----:B------:R-:W-:-:S04]  /*6400*/  IMAD.WIDE R22, R92, 0x2, R114 ;  /* 0x000000025c167825 */ /* 0x000fc800078e0272 */
[----:B----4-:R-:W-:Y:S01]  /*6410*/  FMUL R21, R25, 1.4426950216293334961 ;  /* 0x3fb8aa3b19157820 */ /* 0x010fe20000400000 */
[----:B------:R-:W-:Y:S01]  /*6420*/  FFMA R28, R28, UR17, -R68 ;  /* 0x000000111c1c7c23 */ /* 0x000fe20008000844 */
[----:B------:R-:W4:Y:S01]  /*6430*/  LDG.E.U16 R148, desc[UR18][R148.64] ;  /* 0x0000001294947981 */ /* 0x000f22000c1e1500 */
[----:B------:R-:W-:-:S04]  /*6440*/  IMAD.WIDE R24, R92, 0x2, R128 ;  /* 0x000000025c187825 */ /* 0x000fc800078e0280 */
[C---:B------:R-:W-:Y:S01]  /*6450*/  IMAD.WIDE R142, R92.reuse, 0x2, R110 ;  /* 0x000000025c8e7825 */ /* 0x040fe200078e026e */
[----:B------:R-:W2:Y:S01]  /*6460*/  LDG.E.U16 R154, desc[UR18][R154.64] ;  /* 0x000000129a9a7981 */ /* 0x000ea2000c1e1500 */
[----:B------:R1:W-:Y:S02]  /*6470*/  MUFU.EX2 R20, R93 ;  /* 0x0000005d00147308 */ /* 0x0003e40000000800 */
[C---:B------:R-:W-:Y:S01]  /*6480*/  IMAD.WIDE R152, R92.reuse, 0x2, R118 ;  /* 0x000000025c987825 */ /* 0x040fe200078e0276 */
[----:B------:R-:W2:Y:S03]  /*6490*/  LDG.E.U16 R150, desc[UR18][R150.64] ;  /* 0x0000001296967981 */ /* 0x000ea6000c1e1500 */
[----:B------:R-:W-:Y:S01]  /*64a0*/  IMAD.WIDE R156, R92, 0x2, R136 ;  /* 0x000000025c9c7825 */ /* 0x000fe200078e0288 */
[----:B------:R0:W2:Y:S03]  /*64b0*/  LDG.E.U16 R149, desc[UR18][R22.64] ;  /* 0x0000001216957981 */ /* 0x0000a6000c1e1500 */
[----:B-1----:R-:W-:Y:S01]  /*64c0*/  FMUL R93, R28, 1.4426950216293334961 ;  /* 0x3fb8aa3b1c5d7820 */ /* 0x002fe20000400000 */
[C---:B------:R-:W-:Y:S01]  /*64d0*/  IMAD.WIDE R158, R92.reuse, 0x2, R132 ;  /* 0x000000025c9e7825 */ /* 0x040fe200078e0284 */
[----:B------:R1:W2:Y:S03]  /*64e0*/  LDG.E.U16 R155, desc[UR18][R24.64] ;  /* 0x00000012189b7981 */ /* 0x0002a6000c1e1500 */
[----:B------:R-:W-:Y:S01]  /*64f0*/  IMAD.WIDE R160, R92, 0x2, R120 ;  /* 0x000000025ca07825 */ /* 0x000fe200078e0278 */
[----:B------:R1:W2:Y:S03]  /*6500*/  LDG.E.U16 R151, desc[UR18][R142.64] ;  /* 0x000000128e977981 */ /* 0x0002a6000c1e1500 */
[----:B0-----:R-:W-:Y:S01]  /*6510*/  FMUL R22, R26, 1.4426950216293334961 ;  /* 0x3fb8aa3b1a167820 */ /* 0x001fe20000400000 */
[----:B------:R-:W-:Y:S01]  /*6520*/  FMUL R23, R27, 1.4426950216293334961 ;  /* 0x3fb8aa3b1b177820 */ /* 0x000fe20000400000 */
[C---:B------:R-:W-:Y:S01]  /*6530*/  IMAD.WIDE R26, R92.reuse, 0x2, R124 ;  /* 0x000000025c1a7825 */ /* 0x040fe200078e027c */
[----:B------:R-:W2:Y:S03]  /*6540*/  LDG.E.U16 R152, desc[UR18][R152.64] ;  /* 0x0000001298987981 */ /* 0x000ea6000c1e1500 */
[----:B-1----:R-:W-:Y:S01]  /*6550*/  FFMA R25, R29, UR17, -R68 ;  /* 0x000000111d197c23 */ /* 0x002fe20008000844 */
[C---:B------:R-:W-:Y:S01]  /*6560*/  IMAD.WIDE R28, R92.reuse, 0x2, R130 ;  /* 0x000000025c1c7825 */ /* 0x040fe200078e0282 */
[----:B------:R-:W2:Y:S03]  /*6570*/  LDG.E.U16 R156, desc[UR18][R156.64] ;  /* 0x000000129c9c7981 */ /* 0x000ea6000c1e1500 */
[----:B------:R-:W-:Y:S01]  /*6580*/  IMAD.WIDE R142, R92, 0x2, R134 ;  /* 0x000000025c8e7825 */ /* 0x000fe200078e0286 */
[----:B------:R-:W2:Y:S04]  /*6590*/  LDG.E.U16 R158, desc[UR18][R158.64] ;  /* 0x000000129e9e7981 */ /* 0x000ea8000c1e1500 */
[----:B------:R-:W2:Y:S04]  /*65a0*/  LDG.E.U16 R153, desc[UR18][R160.64] ;  /* 0x00000012a0997981 */ /* 0x000ea8000c1e1500 */
[----:B------:R0:W2:Y:S04]  /*65b0*/  LDG.E.U16 R157, desc[UR18][R26.64] ;  /* 0x000000121a9d7981 */ /* 0x0000a8000c1e1500 */
[----:B------:R-:W2:Y:S04]  /*65c0*/  LDG.E.U16 R159, desc[UR18][R142.64] ;  /* 0x000000128e9f7981 */ /* 0x000ea8000c1e1500 */
[----:B------:R1:W2:Y:S01]  /*65d0*/  LDG.E.U16 R163, desc[UR18][R28.64] ;  /* 0x000000121ca37981 */ /* 0x0002a2000c1e1500 */
[--C-:B------:R-:W-:Y:S01]  /*65e0*/  FFMA R31, R31, UR17, -R68.reuse ;  /* 0x000000111f1f7c23 */ /* 0x100fe20008000844 */
[--C-:B------:R-:W-:Y:S01]  /*65f0*/  FFMA R35, R35, UR17, -R68.reuse ;  /* 0x0000001123237c23 */ /* 0x100fe20008000844 */
[--C-:B------:R-:W-:Y:S01]  /*6600*/  FFMA R39, R39, UR17, -R68.reuse ;  /* 0x0000001127277c23 */ /* 0x100fe20008000844 */
[--C-:B------:R-:W-:Y:S01]  /*6610*/  FFMA R30, R30, UR17, -R68.reuse ;  /* 0x000000111e1e7c23 */ /* 0x100fe20008000844 */
[--C-:B------:R-:W-:Y:S01]  /*6620*/  FFMA R43, R43, UR17, -R68.reuse ;  /* 0x000000112b2b7c23 */ /* 0x100fe20008000844 */
[----:B0-----:R-:W-:Y:S01]  /*6630*/  FMUL R27, R31, 1.4426950216293334961 ;  /* 0x3fb8aa3b1f1b7820 */ /* 0x001fe20000400000 */
[--C-:B------:R-:W-:Y:S01]  /*6640*/  FFMA R34, R34, UR17, -R68.reuse ;  /* 0x0000001122227c23 */ /* 0x100fe20008000844 */
[----:B------:R-:W-:Y:S01]  /*6650*/  FMUL R31, R35, 1.4426950216293334961 ;  /* 0x3fb8aa3b231f7820 */ /* 0x000fe20000400000 */
[--C-:B------:R-:W-:Y:S01]  /*6660*/  FFMA R38, R38, UR17, -R68.reuse ;  /* 0x0000001126267c23 */ /* 0x100fe20008000844 */
[----:B------:R-:W-:Y:S01]  /*6670*/  FMUL R35, R39, 1.4426950216293334961 ;  /* 0x3fb8aa3b27237820 */ /* 0x000fe20000400000 */
[--C-:B------:R-:W-:Y:S01]  /*6680*/  FFMA R42, R42, UR17, -R68.reuse ;  /* 0x000000112a2a7c23 */ /* 0x100fe20008000844 */
[----:B------:R-:W-:Y:S01]  /*6690*/  FMUL R26, R30, 1.4426950216293334961 ;  /* 0x3fb8aa3b1e1a7820 */ /* 0x000fe20000400000 */
[----:B------:R-:W-:Y:S01]  /*66a0*/  FMUL R39, R43, 1.4426950216293334961 ;  /* 0x3fb8aa3b2b277820 */ /* 0x000fe20000400000 */
[--C-:B------:R-:W-:Y:S01]  /*66b0*/  FFMA R46, R46, UR17, -R68.reuse ;  /* 0x000000112e2e7c23 */ /* 0x100fe20008000844 */
[--C-:B------:R-:W-:Y:S01]  /*66c0*/  FFMA R33, R33, UR17, -R68.reuse ;  /* 0x0000001121217c23 */ /* 0x100fe20008000844 */
[----:B------:R-:W-:Y:S01]  /*66d0*/  FMUL R30, R34, 1.4426950216293334961 ;  /* 0x3fb8aa3b221e7820 */ /* 0x000fe20000400000 */
[----:B------:R-:W-:Y:S01]  /*66e0*/  FADD R43, R4, R5 ;  /* 0x00000005042b7221 */ /* 0x000fe20000000000 */
[--C-:B------:R-:W-:Y:S01]  /*66f0*/  FFMA R37, R37, UR17, -R68.reuse ;  /* 0x0000001125257c23 */ /* 0x100fe20008000844 */
[----:B------:R-:W-:Y:S01]  /*6700*/  FMUL R34, R38, 1.4426950216293334961 ;  /* 0x3fb8aa3b26227820 */ /* 0x000fe20000400000 */
[--C-:B------:R-:W-:Y:S01]  /*6710*/  FFMA R41, R41, UR17, -R68.reuse ;  /* 0x0000001129297c23 */ /* 0x100fe20008000844 */
[----:B------:R-:W-:Y:S01]  /*6720*/  FMUL R38, R42, 1.4426950216293334961 ;  /* 0x3fb8aa3b2a267820 */ /* 0x000fe20000400000 */
[----:B------:R-:W-:Y:S01]  /*6730*/  FFMA R45, R45, UR17, -R68 ;  /* 0x000000112d2d7c23 */ /* 0x000fe20008000844 */
[----:B------:R-:W-:Y:S01]  /*6740*/  FMUL R42, R46, 1.4426950216293334961 ;  /* 0x3fb8aa3b2e2a7820 */ /* 0x000fe20000400000 */
[----:B-1----:R-:W-:Y:S01]  /*6750*/  FMUL R29, R33, 1.4426950216293334961 ;  /* 0x3fb8aa3b211d7820 */ /* 0x002fe20000400000 */
[----:B------:R-:W-:Y:S01]  /*6760*/  FADD R46, R6, R43 ;  /* 0x0000002b062e7221 */ /* 0x000fe20000000000 */
[----:B------:R-:W-:Y:S01]  /*6770*/  FMUL R33, R37, 1.4426950216293334961 ;  /* 0x3fb8aa3b25217820 */ /* 0x000fe20000400000 */
[----:B------:R-:W-:Y:S01]  /*6780*/  FMUL R37, R41, 1.4426950216293334961 ;  /* 0x3fb8aa3b29257820 */ /* 0x000fe20000400000 */
[----:B------:R-:W-:Y:S01]  /*6790*/  FMUL R41, R45, 1.4426950216293334961 ;  /* 0x3fb8aa3b2d297820 */ /* 0x000fe20000400000 */
[----:B------:R-:W-:Y:S01]  /*67a0*/  FADD R45, R7, R46 ;  /* 0x0000002e072d7221 */ /* 0x000fe20000000000 */
[----:B------:R-:W-:-:S02]  /*67b0*/  F2FP.F16.F32.PACK_AB R4, R5, R4 ;  /* 0x000000040504723e */ /* 0x000fc400000000ff */
[----:B------:R-:W-:Y:S01]  /*67c0*/  F2FP.F16.F32.PACK_AB R5, R7, R6 ;  /* 0x000000060705723e */ /* 0x000fe200000000ff */
[----:B------:R-:W-:Y:S01]  /*67d0*/  FADD R6, R138, R45 ;  /* 0x0000002d8a067221 */ /* 0x000fe20000000000 */
[----:B------:R-:W-:-:S03]  /*67e0*/  FFMA R47, R47, UR17, -R68 ;  /* 0x000000112f2f7c23 */ /* 0x000fc60008000844 */
[----:B------:R-:W-:Y:S01]  /*67f0*/  FADD R7, R139, R6 ;  /* 0x000000068b077221 */ /* 0x000fe20000000000 */
[----:B------:R-:W-:-:S03]  /*6800*/  FFMA R32, R32, UR17, -R68 ;  /* 0x0000001120207c23 */ /* 0x000fc60008000844 */
[----:B------:R-:W-:Y:S01]  /*6810*/  FADD R46, R140, R7 ;  /* 0x000000078c2e7221 */ /* 0x000fe20000000000 */
[--C-:B------:R-:W-:Y:S01]  /*6820*/  FFMA R36, R36, UR17, -R68.reuse ;  /* 0x0000001124247c23 */ /* 0x100fe20008000844 */
[----:B------:R-:W-:Y:S01]  /*6830*/  FMUL R43, R47, 1.4426950216293334961 ;  /* 0x3fb8aa3b2f2b7820 */ /* 0x000fe20000400000 */
[----:B------:R-:W-:Y:S01]  /*6840*/  FFMA R40, R40, UR17, -R68 ;  /* 0x0000001128287c23 */ /* 0x000fe20008000844 */
[----:B------:R-:W-:Y:S01]  /*6850*/  FADD R47, R141, R46 ;  /* 0x0000002e8d2f7221 */ /* 0x000fe20000000000 */
[----:B------:R-:W-:Y:S01]  /*6860*/  FMUL R32, R32, 1.4426950216293334961 ;  /* 0x3fb8aa3b20207820 */ /* 0x000fe20000400000 */
[--C-:B------:R-:W-:Y:S01]  /*6870*/  FFMA R44, R44, UR17, -R68.reuse ;  /* 0x000000112c2c7c23 */ /* 0x100fe20008000844 */
[----:B------:R-:W-:Y:S01]  /*6880*/  FMUL R36, R36, 1.4426950216293334961 ;  /* 0x3fb8aa3b24247820 */ /* 0x000fe20000400000 */
[----:B------:R-:W-:Y:S01]  /*6890*/  FMUL R40, R40, 1.4426950216293334961 ;  /* 0x3fb8aa3b28287820 */ /* 0x000fe20000400000 */
[----:B------:R-:W-:Y:S01]  /*68a0*/  FADD R46, R8, R47 ;  /* 0x0000002f082e7221 */ /* 0x000fe20000000000 */
[----:B------:R-:W-:Y:S01]  /*68b0*/  FMUL R44, R44, 1.4426950216293334961 ;  /* 0x3fb8aa3b2c2c7820 */ /* 0x000fe20000400000 */
[----:B------:R-:W-:Y:S01]  /*68c0*/  MUFU.EX2 R28, R32 ;  /* 0x00000020001c7308 */ /* 0x000fe20000000800 */
[----:B------:R-:W-:Y:S01]  /*68d0*/  FFMA R48, R48, UR17, -R68 ;  /* 0x0000001130307c23 */ /* 0x000fe20008000844 */
[----:B------:R-:W-:-:S06]  /*68e0*/  FADD R47, R9, R46 ;  /* 0x0000002e092f7221 */ /* 0x000fcc0000000000 */
[----:B------:R-:W-:Y:S08]  /*68f0*/  MUFU.EX2 R32, R36 ;  /* 0x0000002400207308 */ /* 0x000ff00000000800 */
[----:B------:R-:W-:Y:S08]  /*6900*/  MUFU.EX2 R36, R40 ;  /* 0x0000002800247308 */ /* 0x000ff00000000800 */
[----:B------:R0:W-:Y:S01]  /*6910*/  MUFU.EX2 R40, R44 ;  /* 0x0000002c00287308 */ /* 0x0001e20000000800 */
[----:B------:R-:W-:Y:S01]  /*6920*/  FFMA R49, R49, UR17, -R68 ;  /* 0x0000001131317c23 */ /* 0x000fe20008000844 */
[----:B0-----:R-:W-:Y:S01]  /*6930*/  FMUL R44, R48, 1.4426950216293334961 ;  /* 0x3fb8aa3b302c7820 */ /* 0x001fe20000400000 */
[----:B------:R-:W-:-:S05]  /*6940*/  FADD R48, R10, R47 ;  /* 0x0000002f0a307221 */ /* 0x000fca0000000000 */
[----:B------:R-:W0:Y:S01]  /*6950*/  MUFU.EX2 R16, R16 ;  /* 0x0000001000107308 */ /* 0x000e220000000800 */
[----:B------:R-:W-:Y:S01]  /*6960*/  FADD R47, R11, R48 ;  /* 0x000000300b2f7221 */ /* 0x000fe20000000000 */
[----:B------:R-:W-:-:S03]  /*6970*/  FMUL R45, R49, 1.4426950216293334961 ;  /* 0x3fb8aa3b312d7820 */ /* 0x000fc60000400000 */
[----:B------:R-:W-:-:S03]  /*6980*/  FADD R48, R12, R47 ;  /* 0x0000002f0c307221 */ /* 0x000fc60000000000 */
[----:B------:R-:W1:Y:S01]  /*6990*/  MUFU.EX2 R17, R17 ;  /* 0x0000001100117308 */ /* 0x000e620000000800 */
[----:B------:R-:W-:Y:S01]  /*69a0*/  FMUL R19, R19, 1.4426950216293334961 ;  /* 0x3fb8aa3b13137820 */ /* 0x000fe20000400000 */
[----:B------:R-:W-:-:S04]  /*69b0*/  FADD R49, R13, R48 ;  /* 0x000000300d317221 */ /* 0x000fc80000000000 */
[----:B------:R-:W-:Y:S02]  /*69c0*/  FADD R48, R14, R49 ;  /* 0x000000310e307221 */ /* 0x000fe40000000000 */
[----:B------:R-:W1:Y:S02]  /*69d0*/  MUFU.EX2 R18, R18 ;  /* 0x0000001200127308 */ /* 0x000e640000000800 */
[----:B------:R-:W-:-:S06]  /*69e0*/  FADD R49, R15, R48 ;  /* 0x000000300f317221 */ /* 0x000fcc0000000000 */
[----:B------:R-:W1:Y:S01]  /*69f0*/  MUFU.EX2 R19, R19 ;  /* 0x0000001300137308 */ /* 0x000e620000000800 */
[----:B0-----:R-:W-:-:S04]  /*6a00*/  FADD R48, R16, R49 ;  /* 0x0000003110307221 */ /* 0x001fc80000000000 */
[----:B-1----:R-:W-:-:S03]  /*6a10*/  FADD R49, R17, R48 ;  /* 0x0000003011317221 */ /* 0x002fc60000000000 */
[----:B------:R-:W0:Y:S01]  /*6a20*/  MUFU.EX2 R21, R21 ;  /* 0x0000001500157308 */ /* 0x000e220000000800 */
[----:B------:R-:W-:Y:S01]  /*6a30*/  FADD R48, R18, R49 ;  /* 0x0000003112307221 */ /* 0x000fe20000000000 */
[----:B------:R-:W-:-:S06]  /*6a40*/  FMUL R25, R25, 1.4426950216293334961 ;  /* 0x3fb8aa3b19197820 */ /* 0x000fcc0000400000 */
[----:B------:R-:W1:Y:S01]  /*6a50*/  MUFU.EX2 R22, R22 ;  /* 0x0000001600167308 */ /* 0x000e620000000800 */
[----:B------:R-:W-:-:S07]  /*6a60*/  FADD R49, R19, R48 ;  /* 0x0000003013317221 */ /* 0x000fce0000000000 */
[----:B------:R-:W1:Y:S01]  /*6a70*/  MUFU.EX2 R23, R23 ;  /* 0x0000001700177308 */ /* 0x000e620000000800 */
[----:B------:R-:W-:-:S07]  /*6a80*/  FADD R48, R20, R49 ;  /* 0x0000003114307221 */ /* 0x000fce0000000000 */
[----:B------:R-:W1:Y:S01]  /*6a90*/  MUFU.EX2 R24, R93 ;  /* 0x0000005d00187308 */ /* 0x000e620000000800 */
[----:B0-----:R-:W-:-:S07]  /*6aa0*/  FADD R49, R21, R48 ;  /* 0x0000003015317221 */ /* 0x001fce0000000000 */
[----:B------:R-:W0:Y:S01]  /*6ab0*/  MUFU.EX2 R25, R25 ;  /* 0x0000001900197308 */ /* 0x000e220000000800 */
[----:B-1----:R-:W-:-:S07]  /*6ac0*/  FADD R48, R22, R49 ;  /* 0x0000003116307221 */ /* 0x002fce0000000000 */
[----:B------:R-:W1:Y:S01]  /*6ad0*/  MUFU.EX2 R26, R26 ;  /* 0x0000001a001a7308 */ /* 0x000e620000000800 */
[----:B------:R-:W-:-:S07]  /*6ae0*/  FADD R49, R23, R48 ;  /* 0x0000003017317221 */ /* 0x000fce0000000000 */
[----:B------:R-:W1:Y:S01]  /*6af0*/  MUFU.EX2 R27, R27 ;  /* 0x0000001b001b7308 */ /* 0x000e620000000800 */
[----:B------:R-:W-:-:S04]  /*6b00*/  FADD R48, R24, R49 ;  /* 0x0000003118307221 */ /* 0x000fc80000000000 */
[----:B0-----:R-:W-:-:S03]  /*6b10*/  FADD R49, R25, R48 ;  /* 0x0000003019317221 */ /* 0x001fc60000000000 */
        /* <DEDUP_REMOVED lines=11> */
[----:B------:R-:W3:Y:S01]  /*6bd0*/  MUFU.EX2 R35, R35 ;  /* 0x0000002300237308 */ /* 0x000ee20000000800 */
[----:B------:R-:W-:-:S04]  /*6be0*/  FADD R48, R32, R49 ;  /* 0x0000003120307221 */ /* 0x000fc80000000000 */
[----:B0-----:R-:W-:-:S03]  /*6bf0*/  FADD R49, R33, R48 ;  /* 0x0000003021317221 */ /* 0x001fc60000000000 */
[----:B------:R-:W0:Y:S01]  /*6c00*/  MUFU.EX2 R37, R37 ;  /* 0x0000002500257308 */ /* 0x000e220000000800 */
[----:B-1----:R-:W-:-:S07]  /*6c10*/  FADD R48, R34, R49 ;  /* 0x0000003122307221 */ /* 0x002fce0000000000 */
[----:B------:R-:W1:Y:S01]  /*6c20*/  MUFU.EX2 R38, R38 ;  /* 0x0000002600267308 */ /* 0x000e620000000800 */
[----:B---3--:R-:W-:-:S07]  /*6c30*/  FADD R49, R35, R48 ;  /* 0x0000003023317221 */ /* 0x008fce0000000000 */
[----:B------:R-:W3:Y:S01]  /*6c40*/  MUFU.EX2 R39, R39 ;  /* 0x0000002700277308 */ /* 0x000ee20000000800 */
[----:B------:R-:W-:Y:S01]  /*6c50*/  FADD R48, R36, R49 ;  /* 0x0000003124307221 */ /* 0x000fe20000000000 */
[----:B------:R-:W-:-:S03]  /*6c60*/  F2FP.F16.F32.PACK_AB R8, R9, R8 ;  /* 0x000000080908723e */ /* 0x000fc600000000ff */
[----:B0-----:R-:W-:-:S03]  /*6c70*/  FADD R9, R37, R48 ;  /* 0x0000003025097221 */ /* 0x001fc60000000000 */
[----:B------:R-:W0:Y:S01]  /*6c80*/  MUFU.EX2 R41, R41 ;  /* 0x0000002900297308 */ /* 0x000e220000000800 */
[----:B-1----:R-:W-:Y:S01]  /*6c90*/  FADD R48, R38, R9 ;  /* 0x0000000926307221 */ /* 0x002fe20000000000 */
[----:B------:R-:W-:-:S06]  /*6ca0*/  FFMA R50, R50, UR17, -R68 ;  /* 0x0000001132327c23 */ /* 0x000fcc0008000844 */
[----:B------:R-:W1:Y:S01]  /*6cb0*/  MUFU.EX2 R42, R42 ;  /* 0x0000002a002a7308 */ /* 0x000e620000000800 */
[----:B---3--:R-:W-:Y:S01]  /*6cc0*/  FADD R49, R39, R48 ;  /* 0x0000003027317221 */ /* 0x008fe20000000000 */
[----:B------:R-:W-:-:S06]  /*6cd0*/  FMUL R46, R50, 1.4426950216293334961 ;  /* 0x3fb8aa3b322e7820 */ /* 0x000fcc0000400000 */
[----:B------:R-:W3:Y:S01]  /*6ce0*/  MUFU.EX2 R43, R43 ;  /* 0x0000002b002b7308 */ /* 0x000ee20000000800 */
[----:B------:R-:W-:Y:S01]  /*6cf0*/  FADD R48, R40, R49 ;  /* 0x0000003128307221 */ /* 0x000fe20000000000 */
[----:B------:R-:W-:Y:S01]  /*6d00*/  FFMA R51, R51, UR17, -R68 ;  /* 0x0000001133337c23 */ /* 0x000fe20008000844 */
[----:B------:R-:W-:-:S05]  /*6d10*/  F2FP.F16.F32.PACK_AB R9, R11, R10 ;  /* 0x0000000a0b09723e */ /* 0x000fca00000000ff */
[----:B------:R-:W2:Y:S01]  /*6d20*/  MUFU.EX2 R44, R44 ;  /* 0x0000002c002c7308 */ /* 0x000ea20000000800 */
[----:B------:R-:W-:Y:S01]  /*6d30*/  F2FP.F16.F32.PACK_AB R11, R15, R14 ;  /* 0x0000000e0f0b723e */ /* 0x000fe200000000ff */
[----:B0-----:R-:W-:Y:S01]  /*6d40*/  FADD R15, R41, R48 ;  /* 0x00000030290f7221 */ /* 0x001fe20000000000 */
[----:B------:R-:W-:Y:S01]  /*6d50*/  FMUL R51, R51, 1.4426950216293334961 ;  /* 0x3fb8aa3b33337820 */ /* 0x000fe20000400000 */
[----:B------:R-:W-:Y:S01]  /*6d60*/  FFMA R52, R52, UR17, -R68 ;  /* 0x0000001134347c23 */ /* 0x000fe20008000844 */
[----:B------:R-:W-:-:S03]  /*6d70*/  F2FP.F16.F32.PACK_AB R10, R13, R12 ;  /* 0x0000000c0d0a723e */ /* 0x000fc600000000ff */
[----:B------:R-:W0:Y:S01]  /*6d80*/  MUFU.EX2 R45, R45 ;  /* 0x0000002d002d7308 */ /* 0x000e220000000800 */
[----:B------:R-:W-:Y:S01]  /*6d90*/  F2FP.F16.F32.PACK_AB R13, R19, R18 ;  /* 0x00000012130d723e */ /* 0x000fe200000000ff */
[--C-:B------:R-:W-:Y:S01]  /*6da0*/  FFMA R53, R53, UR17, -R68.reuse ;  /* 0x0000001135357c23 */ /* 0x100fe20008000844 */
[----:B-1----:R-:W-:Y:S01]  /*6db0*/  FADD R18, R42, R15 ;  /* 0x0000000f2a127221 */ /* 0x002fe20000000000 */
[----:B------:R-:W-:Y:S01]  /*6dc0*/  FMUL R47, R52, 1.4426950216293334961 ;  /* 0x3fb8aa3b342f7820 */ /* 0x000fe20000400000 */
[----:B------:R-:W-:-:S03]  /*6dd0*/  FFMA R54, R54, UR17, -R68 ;  /* 0x0000001136367c23 */ /* 0x000fc60008000844 */
[----:B------:R-:W1:Y:S01]  /*6de0*/  MUFU.EX2 R46, R46 ;  /* 0x0000002e002e7308 */ /* 0x000e620000000800 */
        /* <DEDUP_REMOVED lines=12> */
[----:B------:R-:W-:Y:S01]  /*6eb0*/  FFMA R67, R67, UR17, -R68 ;  /* 0x0000001143437c23 */ /* 0x000fe20008000844 */
[----:B------:R-:W0:Y:S01]  /*6ec0*/  MUFU.EX2 R51, R51 ;  /* 0x0000003300337308 */ /* 0x000e220000000800 */
[----:B------:R-:W-:Y:S01]  /*6ed0*/  FMUL R53, R53, 1.4426950216293334961 ;  /* 0x3fb8aa3b35357820 */ /* 0x000fe20000400000 */
[----:B---3--:R-:W-:Y:S01]  /*6ee0*/  FADD R19, R43, R18 ;  /* 0x000000122b137221 */ /* 0x008fe20000000000 */
[----:B------:R-:W-:Y:S01]  /*6ef0*/  FMUL R54, R54, 1.4426950216293334961 ;  /* 0x3fb8aa3b36367820 */ /* 0x000fe20000400000 */
        /* <DEDUP_REMOVED lines=13> */
[----:B------:R-:W3:Y:S01]  /*6fd0*/  MUFU.EX2 R47, R47 ;  /* 0x0000002f002f7308 */ /* 0x000ee20000000800 */
[----:B------:R-:W-:Y:S01]  /*6fe0*/  F2FP.F16.F32.PACK_AB R15, R23, R22 ;  /* 0x00000016170f723e */ /* 0x000fe200000000ff */
[----:B--2---:R-:W-:Y:S01]  /*6ff0*/  FADD R22, R44, R19 ;  /* 0x000000132c167221 */ /* 0x004fe20000000000 */
[----:B------:R-:W-:-:S02]  /*7000*/  F2FP.F16.F32.PACK_AB R6, R139, R138 ;  /* 0x0000008a8b06723e */ /* 0x000fc400000000ff */
[----:B------:R-:W-:Y:S02]  /*7010*/  F2FP.F16.F32.PACK_AB R7, R141, R140 ;  /* 0x0000008c8d07723e */ /* 0x000fe400000000ff */
[----:B------:R-:W-:Y:S01]  /*7020*/  F2FP.F16.F32.PACK_AB R12, R17, R16 ;  /* 0x00000010110c723e */ /* 0x000fe200000000ff */
[----:B------:R-:W2:Y:S01]  /*7030*/  MUFU.EX2 R53, R53 ;  /* 0x0000003500357308 */ /* 0x000ea20000000800 */
[----:B------:R-:W-:Y:S01]  /*7040*/  F2FP.F16.F32.PACK_AB R16, R25, R24 ;  /* 0x000000181910723e */ /* 0x000fe200000000ff */
[----:B0-----:R-:W-:Y:S01]  /*7050*/  FADD R25, R45, R22 ;  /* 0x000000162d197221 */ /* 0x001fe20000000000 */
[----:B------:R-:W-:-:S05]  /*7060*/  F2FP.F16.F32.PACK_AB R17, R27, R26 ;  /* 0x0000001a1b11723e */ /* 0x000fca00000000ff */
[----:B------:R-:W-:Y:S01]  /*7070*/  MUFU.EX2 R167, R54 ;  /* 0x0000003600a77308 */ /* 0x000fe20000000800 */
[----:B-1----:R-:W-:-:S07]  /*7080*/  FADD R27, R46, R25 ;  /* 0x000000192e1b7221 */ /* 0x002fce0000000000 */
[----:B------:R-:W0:Y:S08]  /*7090*/  MUFU.EX2 R160, R55 ;  /* 0x0000003700a07308 */ /* 0x000e300000000800 */
[----:B------:R-:W-:Y:S08]  /*70a0*/  MUFU.EX2 R161, R56 ;  /* 0x0000003800a17308 */ /* 0x000ff00000000800 */
[----:B------:R-:W1:Y:S08]  /*70b0*/  MUFU.EX2 R162, R57 ;  /* 0x0000003900a27308 */ /* 0x000e700000000800 */
[----:B------:R-:W-:Y:S08]  /*70c0*/  MUFU.EX2 R164, R58 ;  /* 0x0000003a00a47308 */ /* 0x000ff00000000800 */
[----:B------:R-:W0:Y:S08]  /*70d0*/  MUFU.EX2 R165, R59 ;  /* 0x0000003b00a57308 */ /* 0x000e300000000800 */
[----:B------:R-:W-:Y:S08]  /*70e0*/  MUFU.EX2 R166, R60 ;  /* 0x0000003c00a67308 */ /* 0x000ff00000000800 */
[----:B------:R-:W0:Y:S08]  /*70f0*/  MUFU.EX2 R93, R61 ;  /* 0x0000003d005d7308 */ /* 0x000e300000000800 */
[----:B------:R-:W-:Y:S08]  /*7100*/  MUFU.EX2 R138, R62 ;  /* 0x0000003e008a7308 */ /* 0x000ff00000000800 */
[----:B------:R-:W0:Y:S08]  /*7110*/  MUFU.EX2 R139, R63 ;  /* 0x0000003f008b7308 */ /* 0x000e300000000800 */
[----:B------:R-:W-:Y:S08]  /*7120*/  MUFU.EX2 R140, R64 ;  /* 0x00000040008c7308 */ /* 0x000ff00000000800 */
[----:B------:R-:W0:Y:S08]  /*7130*/  MUFU.EX2 R141, R65 ;  /* 0x00000041008d7308 */ /* 0x000e300000000800 */
[----:B------:R-:W-:Y:S08]  /*7140*/  MUFU.EX2 R142, R66 ;  /* 0x00000042008e7308 */ /* 0x000ff00000000800 */
[----:B------:R-:W0:Y:S01]  /*7150*/  MUFU.EX2 R143, R67 ;  /* 0x00000043008f7308 */ /* 0x000e220000000800 */
[----:B------:R-:W-:Y:S01]  /*7160*/  F2FP.F16.F32.PACK_AB R22, R37, R36 ;  /* 0x000000242516723e */ /* 0x000fe200000000ff */
[----:B------:R-:W-:Y:S01]  /*7170*/  FADD R36, R51, R27 ;  /* 0x0000001b33247221 */ /* 0x000fe20000000000 */
[----:B------:R-:W-:-:S03]  /*7180*/  F2FP.F16.F32.PACK_AB R14, R21, R20 ;  /* 0x00000014150e723e */ /* 0x000fc600000000ff */
[----:B---3--:R-:W-:Y:S01]  /*7190*/  FADD R36, R47, R36 ;  /* 0x000000242f247221 */ /* 0x008fe20000000000 */
[----:B------:R-:W-:Y:S02]  /*71a0*/  F2FP.F16.F32.PACK_AB R18, R29, R28 ;  /* 0x0000001c1d12723e */ /* 0x000fe400000000ff */
[----:B------:R-:W-:Y:S02]  /*71b0*/  F2FP.F16.F32.PACK_AB R19, R31, R30 ;  /* 0x0000001e1f13723e */ /* 0x000fe400000000ff */
[----:B------:R-:W-:Y:S02]  /*71c0*/  F2FP.F16.F32.PACK_AB R20, R33, R32 ;  /* 0x000000202114723e */ /* 0x000fe400000000ff */
[----:B------:R-:W-:Y:S01]  /*71d0*/  F2FP.F16.F32.PACK_AB R21, R35, R34 ;  /* 0x000000222315723e */ /* 0x000fe200000000ff */
[----:B--2---:R-:W-:Y:S01]  /*71e0*/  FADD R36, R53, R36 ;  /* 0x0000002435247221 */ /* 0x004fe20000000000 */
[----:B------:R-:W-:Y:S02]  /*71f0*/  F2FP.F16.F32.PACK_AB R23, R39, R38 ;  /* 0x000000262717723e */ /* 0x000fe400000000ff */
[----:B------:R-:W-:-:S02]  /*7200*/  F2FP.F16.F32.PACK_AB R24, R41, R40 ;  /* 0x000000282918723e */ /* 0x000fc400000000ff */
[----:B------:R-:W-:Y:S02]  /*7210*/  F2FP.F16.F32.PACK_AB R25, R43, R42 ;  /* 0x0000002a2b19723e */ /* 0x000fe400000000ff */
[----:B------:R-:W-:Y:S02]  /*7220*/  F2FP.F16.F32.PACK_AB R26, R45, R44 ;  /* 0x0000002c2d1a723e */ /* 0x000fe400000000ff */
[----:B------:R-:W-:Y:S02]  /*7230*/  F2FP.F16.F32.PACK_AB R27, R51, R46 ;  /* 0x0000002e331b723e */ /* 0x000fe400000000ff */
[----:B------:R-:W-:Y:S02]  /*7240*/  F2FP.F16.F32.PACK_AB R28, R53, R47 ;  /* 0x0000002f351c723e */ /* 0x000fe400000000ff */
[----:B0-----:R-:W-:Y:S02]  /*7250*/  F2FP.F16.F32.PACK_AB R29, R160, R167 ;  /* 0x000000a7a01d723e */ /* 0x001fe400000000ff */
[----:B-1----:R-:W-:-:S02]  /*7260*/  F2FP.F16.F32.PACK_AB R30, R162, R161 ;  /* 0x000000a1a21e723e */ /* 0x002fc400000000ff */
[----:B------:R-:W-:Y:S02]  /*7270*/  F2FP.F16.F32.PACK_AB R31, R165, R164 ;  /* 0x000000a4a51f723e */ /* 0x000fe400000000ff */
[----:B------:R-:W-:Y:S02]  /*7280*/  F2FP.F16.F32.PACK_AB R32, R93, R166 ;  /* 0x000000a65d20723e */ /* 0x000fe400000000ff */
[----:B------:R-:W-:Y:S02]  /*7290*/  F2FP.F16.F32.PACK_AB R33, R139, R138 ;  /* 0x0000008a8b21723e */ /* 0x000fe400000000ff */
[----:B------:R-:W-:Y:S02]  /*72a0*/  F2FP.F16.F32.PACK_AB R34, R141, R140 ;  /* 0x0000008c8d22723e */ /* 0x000fe400000000ff */
[----:B------:R-:W-:Y:S01]  /*72b0*/  F2FP.F16.F32.PACK_AB R35, R143, R142 ;  /* 0x0000008e8f23723e */ /* 0x000fe200000000ff */
[----:B------:R0:W-:Y:S04]  /*72c0*/  STS.U16 [R3+UR7+0xc000], R144 ;  /* 0x00c0009003007988 */ /* 0x0001e80008000407 */
[----:B------:R1:W-:Y:S04]  /*72d0*/  STS.U16 [R3+UR7+0xc400], R146 ;  /* 0x00c4009203007988 */ /* 0x0003e80008000407 */
[----:B----4-:R1:W-:Y:S01]  /*72e0*/  STS.U16 [R3+UR7+0xc800], R148 ;  /* 0x00c8009403007988 */ /* 0x0103e20008000407 */
[----:B0-----:R-:W-:-:S03]  /*72f0*/  FADD R144, -R68, R145 ;  /* 0x0000009144907221 */ /* 0x001fc60000000100 */
[----:B------:R1:W-:Y:S01]  /*7300*/  STS.U16 [R3+UR7+0xcc00], R150 ;  /* 0x00cc009603007988 */ /* 0x0003e20008000407 */
[----:B------:R-:W-:-:S03]  /*7310*/  FADD R145, R167, R36 ;  /* 0x00000024a7917221 */ /* 0x000fc60000000000 */
[----:B------:R1:W-:Y:S04]  /*7320*/  STS.U16 [R3+UR7+0xd000], R152 ;  /* 0x00d0009803007988 */ /* 0x0003e80008000407 */
[----:B------:R1:W-:Y:S04]  /*7330*/  STS.U16 [R3+UR7+0xd400], R154 ;  /* 0x00d4009a03007988 */ /* 0x0003e80008000407 */
[----:B------:R1:W-:Y:S04]  /*7340*/  STS.U16 [R3+UR7+0xd800], R156 ;  /* 0x00d8009c03007988 */ /* 0x0003e80008000407 */
[----:B------:R1:W-:Y:S01]  /*7350*/  STS.U16 [R3+UR7+0xdc00], R158 ;  /* 0x00dc009e03007988 */ /* 0x0003e20008000407 */
[----:B------:R-:W-:Y:S03]  /*7360*/  STTM.x32 tmem[UR13], R4 ;  /* 0x00000004000079ed */ /* 0x000fe600082c000d */
[----:B-----5:R1:W-:Y:S04]  /*7370*/  STS.U16 [R2+UR7+0xc200], R147 ;  /* 0x00c2009302007988 */ /* 0x0203e80008000407 */
[----:B------:R1:W-:Y:S04]  /*7380*/  STS.U16 [R2+UR7+0xc600], R149 ;  /* 0x00c6009502007988 */ /* 0x0003e80008000407 */
[----:B------:R1:W-:Y:S04]  /*7390*/  STS.U16 [R2+UR7+0xca00], R151 ;  /* 0x00ca009702007988 */ /* 0x0003e80008000407 */
[----:B------:R1:W-:Y:S04]  /*73a0*/  STS.U16 [R2+UR7+0xce00], R153 ;  /* 0x00ce009902007988 */ /* 0x0003e80008000407 */
[----:B------:R1:W-:Y:S04]  /*73b0*/  STS.U16 [R2+UR7+0xd200], R155 ;  /* 0x00d2009b02007988 */ /* 0x0003e80008000407 */
[----:B------:R1:W-:Y:S04]  /*73c0*/  STS.U16 [R2+UR7+0xd600], R157 ;  /* 0x00d6009d02007988 */ /* 0x0003e80008000407 */
[----:B------:R1:W-:Y:S04]  /*73d0*/  STS.U16 [R2+UR7+0xda00], R159 ;  /* 0x00da009f02007988 */ /* 0x0003e80008000407 */
[----:B------:R1:W-:Y:S01]  /*73e0*/  STS.U16 [R2+UR7+0xde00], R163 ;  /* 0x00de00a302007988 */ /* 0x0003e20008000407 */
[----:B------:R-:W0:Y:S02]  /*73f0*/  FENCE.VIEW.ASYNC.T ;  /* 0x00000000000073c6 */ /* 0x000e240000000200 */
[----:B0-----:R-:W-:Y:S01]  /*7400*/  BAR.SYNC.DEFER_BLOCKING 0x0 ;  /* 0x0000000000007b1d */ /* 0x001fe20000010000 */
[----:B------:R-:W-:Y:S01]  /*7410*/  FMUL R144, R144, 1.4426950216293334961 ;  /* 0x3fb8aa3b90907820 */ /* 0x000fe20000400000 */
[----:B------:R-:W-:-:S04]  /*7420*/  FADD R160, R160, R145 ;  /* 0x00000091a0a07221 */ /* 0x000fc80000000000 */
[----:B------:R-:W0:Y:S01]  /*7430*/  LDTM.x64 R4, tmem[UR9] ;  /* 0x00000009000479ee */ /* 0x000e220008340000 */
[----:B------:R-:W0:Y:S01]  /*7440*/  MUFU.EX2 R145, R144 ;  /* 0x0000009000917308 */ /* 0x000e220000000800 */
[----:B------:R-:W-:Y:S01]  /*7450*/  NOP ;  /* 0x0000000000007918 */ /* 0x000fe20000000000 */
[C---:B0-----:R-:W-:Y:S01]  /*7460*/  FMUL R4, R145.reuse, R4 ;  /* 0x0000000491047220 */ /* 0x041fe20000400000 */
        /* <DEDUP_REMOVED lines=63> */
[----:B------:R1:W-:Y:S01]  /*7860*/  STTM.x64 tmem[UR9], R4 ;  /* 0x00000004000079ed */ /* 0x0003e20008340009 */
[----:B------:R-:W0:Y:S02]  /*7870*/  FENCE.VIEW.ASYNC.T ;  /* 0x00000000000073c6 */ /* 0x000e240000000200 */
[----:B0-----:R-:W-:Y:S01]  /*7880*/  BAR.SYNC.DEFER_BLOCKING 0x0 ;  /* 0x0000000000007b1d */ /* 0x001fe20000010000 */
[----:B------:R-:W-:-:S04]  /*7890*/  FADD R161, R161, R160 ;  /* 0x000000a0a1a17221 */ /* 0x000fc80000000000 */
[----:B------:R-:W-:-:S04]  /*78a0*/  FADD R161, R162, R161 ;  /* 0x000000a1a2a17221 */ /* 0x000fc80000000000 */
[----:B------:R-:W-:Y:S01]  /*78b0*/  FADD R164, R164, R161 ;  /* 0x000000a1a4a47221 */ /* 0x000fe20000000000 */
[----:B------:R0:W-:Y:S06]  /*78c0*/  MEMBAR.ALL.CTA ;  /* 0x0000000000007992 */ /* 0x0001ec0000008000 */
[----:B0-----:R-:W0:Y:S01]  /*78d0*/  FENCE.VIEW.ASYNC.S ;  /* 0x00000000000073c6 */ /* 0x001e220000000000 */
[----:B------:R-:W-:-:S04]  /*78e0*/  FADD R165, R165, R164 ;  /* 0x000000a4a5a57221 */ /* 0x000fc80000000000 */
[----:B------:R-:W-:-:S04]  /*78f0*/  FADD R166, R166, R165 ;  /* 0x000000a5a6a67221 */ /* 0x000fc80000000000 */
[----:B------:R-:W-:-:S04]  /*7900*/  FADD R93, R93, R166 ;  /* 0x000000a65d5d7221 */ /* 0x000fc80000000000 */
[----:B------:R-:W-:-:S04]  /*7910*/  FADD R138, R138, R93 ;  /* 0x0000005d8a8a7221 */ /* 0x000fc80000000000 */
[----:B------:R-:W-:-:S04]  /*7920*/  FADD R139, R139, R138 ;  /* 0x0000008a8b8b7221 */ /* 0x000fc80000000000 */
[----:B------:R-:W-:-:S04]  /*7930*/  FADD R140, R140, R139 ;  /* 0x0000008b8c8c7221 */ /* 0x000fc80000000000 */
[----:B------:R-:W-:Y:S01]  /*7940*/  FADD R141, R141, R140 ;  /* 0x0000008c8d8d7221 */ /* 0x000fe20000000000 */
[----:B------:R-:W-:-:S03]  /*7950*/  ULEA UR10, UR16, UR7, 0x3 ;  /* 0x00000007100a7291 */ /* 0x000fc6000f8e18ff */
[----:B------:R-:W-:Y:S01]  /*7960*/  FADD R142, R142, R141 ;  /* 0x0000008d8e8e7221 */ /* 0x000fe20000000000 */
[----:B------:R-:W-:-:S03]  /*7970*/  UIADD3 UR10, UPT, UPT, UR10, 0xe000, URZ ;  /* 0x0000e0000a0a7890 */ /* 0x000fc6000fffe0ff */
[----:B------:R-:W-:Y:S01]  /*7980*/  FADD R142, R143, R142 ;  /* 0x0000008e8f8e7221 */ /* 0x000fe20000000000 */
[----:B------:R-:W-:Y:S01]  /*7990*/  UMOV UR4, UR70 ;  /* 0x0000004600047c82 */ /* 0x000fe20008000000 */
[----:B0-----:R-:W-:Y:S06]  /*79a0*/  BAR.SYNC.DEFER_BLOCKING 0x0 ;  /* 0x0000000000007b1d */ /* 0x001fec0000010000 */
[----:B------:R-:W-:Y:S05]  /*79b0*/  BRA.U UP1, `(.L_x_16) ;  /* 0x0000000101a07547 */ /* 0x000fea000b800000 */
[----:B------:R-:W-:Y:S02]  /*79c0*/  UIADD3 UR77, UPT, UPT, UR8, 0x108, URZ ;  /* 0x00000108084d7890 */ /* 0x000fe4000fffe0ff */
[----:B------:R-:W-:Y:S02]  /*79d0*/  UIADD3 UR76, UPT, UPT, UR8, 0x110, URZ ;  /* 0x00000110084c7890 */ /* 0x000fe4000fffe0ff */
[----:B------:R-:W-:Y:S02]  /*79e0*/  UIADD3 UR75, UPT, UPT, UR8, 0x118, URZ ;  /* 0x00000118084b7890 */ /* 0x000fe4000fffe0ff */
[----:B------:R-:W-:Y:S02]  /*79f0*/  UIADD3 UR74, UPT, UPT, UR8, 0x40, URZ ;  /* 0x00000040084a7890 */ /* 0x000fe4000fffe0ff */
[----:B------:R-:W-:Y:S02]  /*7a00*/  UIADD3 UR73, UPT, UPT, UR8, 0x120, URZ ;  /* 0x0000012008497890 */ /* 0x000fe4000fffe0ff */
[----:B------:R-:W-:-:S02]  /*7a10*/  UIADD3 UR72, UPT, UPT, UR8, 0x40, URZ ;  /* 0x0000004008487890 */ /* 0x000fc4000fffe0ff */
[----:B------:R-:W-:Y:S02]  /*7a20*/  UIADD3 UR71, UPT, UPT, UR8, 0x128, URZ ;  /* 0x0000012808477890 */ /* 0x000fe4000fffe0ff */
[----:B------:R-:W-:Y:S02]  /*7a30*/  UIADD3 UR70, UPT, UPT, UR8, 0x40, URZ ;  /* 0x0000004008467890 */ /* 0x000fe4000fffe0ff */
[----:B------:R-:W-:Y:S01]  /*7a40*/  UIADD3 UR69, UPT, UPT, UR8, 0x130, URZ ;  /* 0x0000013008457890 */ /* 0x000fe2000fffe0ff */
[----:B------:R-:W-:Y:S01]  /*7a50*/  UMOV UR50, 0x0 ;  /* 0x0000000000327882 */ /* 0x000fe20000000000 */
[----:B------:R-:W-:Y:S01]  /*7a60*/  UMOV UR51, 0x8100010 ;  /* 0x0810001000337882 */ /* 0x000fe20000000000 */
[----:B------:R-:W-:Y:S02]  /*7a70*/  UIADD3 UR68, UPT, UPT, UR8, 0x40, URZ ;  /* 0x0000004008447890 */ /* 0x000fe4000fffe0ff */
[----:B------:R0:W-:Y:S01]  /*7a80*/  UTCHMMA tmem[UR12], gdesc[UR22], tmem[UR8], tmem[UR50], idesc[UR51], UPT ;  /* 0x00ff32160c0079ea */ /* 0x0001e2000b800008 */
[----:B------:R-:W-:Y:S01]  /*7a90*/  UIADD3 UR67, UPT, UPT, UR8, 0x138, URZ ;  /* 0x0000013808437890 */ /* 0x000fe2000fffe0ff */
[----:B------:R-:W-:Y:S01]  /*7aa0*/  UMOV UR52, 0x0 ;  /* 0x0000000000347882 */ /* 0x000fe20000000000 */
        /* <DEDUP_REMOVED lines=14> */
[----:B0-----:R-:W-:Y:S01]  /*7b90*/  UMOV UR50, UR10 ;  /* 0x0000000a00327c82 */ /* 0x001fe20008000000 */
        /* <DEDUP_REMOVED lines=10> */
.L_x_16:
[----:B------:R-:W-:Y:S01]  /*7c40*/  UIADD3 UR16, UPT, UPT, UR16, 0x1, URZ ;  /* 0x0000000110107890 */ /* 0x000fe2000fffe0ff */
[----:B------:R-:W-:Y:S01]  /*7c50*/  FFMA R90, R145, R90, R142 ;  /* 0x0000005a915a7223 */ /* 0x000fe2000000008e */
[----:B------:R-:W-:Y:S01]  /*7c60*/  UIADD3 UR5, UPT, UPT, UR5, 0x40, URZ ;  /* 0x0000004005057890 */ /* 0x000fe2000fffe0ff */
[----:B------:R-:W-:Y:S01]  /*7c70*/  IADD3 R92, PT, PT, R92, UR15, RZ ;  /* 0x0000000f5c5c7c10 */ /* 0x000fe2000fffe0ff */
[----:B------:R-:W-:Y:S01]  /*7c80*/  UISETP.GT.AND UP2, UPT, UR16, 0x1, UPT ;  /* 0x000000011000788c */ /* 0x000fe2000bf44270 */
[----:B------:R-:W-:Y:S02]  /*7c90*/  IADD3 R91, PT, PT, R69, R91, RZ ;  /* 0x0000005b455b7210 */ /* 0x000fe40007ffe0ff */
[----:B------:R-:W-:Y:S01]  /*7ca0*/  MOV R93, UR4 ;  /* 0x00000004005d7c02 */ /* 0x000fe20008000f00 */
[----:B--2---:R-:W-:Y:S01]  /*7cb0*/  USEL UR70, URZ, 0x1, !UP2 ;  /* 0x00000001ff467887 */ /* 0x004fe2000d000000 */
[----:B------:R-:W-:Y:S01]  /*7cc0*/  MOV R145, R68 ;  /* 0x0000004400917202 */ /* 0x000fe20000000f00 */
[----:B------:R-:W-:-:S02]  /*7cd0*/  USEL UR16, UR16, URZ, !UP2 ;  /* 0x000000ff10107287 */ /* 0x000fc4000d000000 */
[----:B------:R-:W-:Y:S02]  /*7ce0*/  UISETP.GE.AND UP2, UPT, UR5, UR14, UPT ;  /* 0x0000000e0500728c */ /* 0x000fe4000bf46270 */
[----:B------:R-:W-:-:S07]  /*7cf0*/  ULOP3.LUT UR70, UR4, UR70, URZ, 0x3c, !UPT ;  /* 0x0000004604467292 */ /* 0x000fce000f8e3cff */
[----:B------:R-:W-:Y:S05]  /*7d00*/  BRA.U !UP2, `(.L_x_17) ;  /* 0xffffffd50a907547 */ /* 0x000fea000b83ffff */
.L_x_12:
[C---:B-1----:R-:W-:Y:S01]  /*7d10*/  FMUL R2, R90.reuse, 8388608 ;  /* 0x4b0000005a027820 */ /* 0x042fe20000400000 */
[C---:B------:R-:W-:Y:S01]  /*7d20*/  FSETP.GEU.AND P5, PT, R90.reuse, 1.175494350822287508e-38, PT ;  /* 0x008000005a00780b */ /* 0x040fe20003fae000 */
[----:B0-----:R-:W-:Y:S01]  /*7d30*/  HFMA2 R4, -RZ, RZ, 1.443359375, -0.2030029296875 ;  /* 0x3dc6b27fff047431 */ /* 0x001fe200000001ff */
[----:B------:R-:W0:Y:S01]  /*7d40*/  LDCU UR5, c[0x0][0x3f0] ;  /* 0x00007e00ff0577ac */ /* 0x000e220008000800 */
[----:B------:R-:W-:Y:S02]  /*7d50*/  FSETP.GT.AND P2, PT, |R90|, 8.50705917302346158658e+37, PT ;  /* 0x7e8000005a00780b */ /* 0x000fe40003f44200 */
[----:B------:R-:W-:Y:S01]  /*7d60*/  FSEL R73, R2, R90, !P5 ;  /* 0x0000005a02497208 */ /* 0x000fe20006800000 */
[----:B------:R-:W1:Y:S03]  /*7d70*/  LDCU.64 UR12, c[0x0][0x3e0] ;  /* 0x00007c00ff0c77ac */ /* 0x000e660008000a00 */
[----:B------:R-:W-:-:S02]  /*7d80*/  IADD3 R2, PT, PT, R73, -0x3f3504f3, RZ ;  /* 0xc0cafb0d49027810 */ /* 0x000fc40007ffe0ff */
[----:B------:R-:W-:Y:S02]  /*7d90*/  ISETP.GE.U32.AND P3, PT, R73, 0x7f800000, PT ;  /* 0x7f8000004900780c */ /* 0x000fe40003f66070 */
[----:B------:R-:W-:-:S04]  /*7da0*/  LOP3.LUT R70, R2, 0xff800000, RZ, 0xc0, !PT ;  /* 0xff80000002467812 */ /* 0x000fc800078ec0ff */
[----:B------:R-:W-:Y:S01]  /*7db0*/  IADD3 R2, PT, PT, R73, -R70, RZ ;  /* 0x8000004649027210 */ /* 0x000fe20007ffe0ff */
[----:B0-----:R-:W-:-:S04]  /*7dc0*/  UISETP.GE.AND UP0, UPT, UR5, 0x1, UPT ;  /* 0x000000010500788c */ /* 0x001fc8000bf06270 */
[----:B------:R-:W-:-:S04]  /*7dd0*/  FADD R71, R2, -1 ;  /* 0xbf80000002477421 */ /* 0x000fc80000000000 */
[----:B------:R-:W-:-:S04]  /*7de0*/  FFMA.FTZ R2, R71, R4, -0.16845393180847167969 ;  /* 0xbe2c7f3047027423 */ /* 0x000fc80000010004 */
[----:B------:R-:W-:-:S04]  /*7df0*/  FFMA.FTZ R2, R71, R2, 0.1716887056827545166 ;  /* 0x3e2fcf2a47027423 */ /* 0x000fc80000010002 */
[C---:B------:R-:W-:Y:S02]  /*7e00*/  FFMA.FTZ R4, R71.reuse, R2, -0.17900948226451873779 ;  /* 0xbe374e4347047423 */ /* 0x040fe40000010002 */
[----:B------:R-:W0:Y:S02]  /*7e10*/  LDC.64 R2, c[0x0][0x398] ;  /* 0x0000e600ff027b82 */ /* 0x000e240000000a00 */
[----:B------:R-:W-:-:S04]  /*7e20*/  FFMA.FTZ R4, R71, R4, 0.20512372255325317383 ;  /* 0x3e520bf447047423 */ /* 0x000fc80000010004 */
[----:B------:R-:W-:-:S04]  /*7e30*/  FFMA.FTZ R4, R71, R4, -0.24046532809734344482 ;  /* 0xbe763c8b47047423 */ /* 0x000fc80000010004 */
[----:B------:R-:W-:-:S04]  /*7e40*/  FFMA.FTZ R4, R71, R4, 0.28857114911079406738 ;  /* 0x3e93bf9947047423 */ /* 0x000fc80000010004 */
[----:B------:R-:W-:-:S04]  /*7e50*/  FFMA.FTZ R4, R71, R4, -0.36067417263984680176 ;  /* 0xbeb8aa4947047423 */ /* 0x000fc80000010004 */
[----:B------:R-:W-:Y:S01]  /*7e60*/  FFMA.FTZ R4, R71, R4, 0.48089820146560668945 ;  /* 0x3ef6384a47047423 */ /* 0x000fe20000010004 */
[----:B-1----:R-:W-:Y:S06]  /*7e70*/  BRA.U !UP0, `(.L_x_18) ;  /* 0x0000000108107547 */ /* 0x002fec000b800000 */
[----:B------:R-:W-:-:S06]  /*7e80*/  USHF.L.U32 UR4, UR4, 0x1f, URZ ;  /* 0x0000001f04047899 */ /* 0x000fcc00080006ff */
[----:B------:R-:W-:-:S04]  /*7e90*/  MOV R5, UR4 ;  /* 0x0000000400057c02 */ /* 0x000fc80008000f00 */
[----:B------:R-:W1:Y:S02]  /*7ea0*/  SYNCS.PHASECHK.TRANS64.TRYWAIT P4, [UR10], R5 ;  /* 0x00000005ff0075a7 */ /* 0x000e64000808110a */
[----:B-1----:R-:W-:Y:S05]  /*7eb0*/  @!P4 BRA `(.L_x_19) ;  /* 0x0000002400e8c947 */ /* 0x002fea0003800000 */
.L_x_18:
[----:B------:R-:W-:Y:S01]  /*7ec0*/  BAR.SYNC.DEFER_BLOCKING 0x0 ;  /* 0x0000000000007b1d */ /* 0x000fe20000010000 */
[C---:B------:R-:W-:Y:S01]  /*7ed0*/  FFMA.FTZ R72, R71.reuse, R4, -0.72134751081466674805 ;  /* 0xbf38aa3b47487423 */ /* 0x040fe20000010004 */
[----:B------:R-:W-:Y:S01]  /*7ee0*/  FSEL R69, RZ, -23, P5 ;  /* 0xc1b80000ff457808 */ /* 0x000fe20002800000 */
[----:B------:R-:W-:Y:S01]  /*7ef0*/  UIMAD UR4, UR6, UR12, URZ ;  /* 0x0000000c060472a4 */ /* 0x000fe2000f8e02ff */
[----:B------:R-:W-:Y:S01]  /*7f00*/  I2FP.F32.S32 R70, R70 ;  /* 0x0000004600467245 */ /* 0x000fe20000201400 */
[C---:B------:R-:W-:Y:S01]  /*7f10*/  FMUL R72, R71.reuse, R72 ;  /* 0x0000004847487220 */ /* 0x040fe20000400000 */
[C---:B------:R-:W-:Y:S01]  /*7f20*/  FSETP.GEU.AND P5, PT, |R90|.reuse, 1.175494350822287508e-38, PT ;  /* 0x008000005a00780b */ /* 0x040fe20003fae200 */
[----:B------:R-:W-:Y:S01]  /*7f30*/  @P2 FMUL R90, R90, 0.25 ;  /* 0x3e8000005a5a2820 */ /* 0x000fe20000400000 */
[----:B------:R-:W-:Y:S01]  /*7f40*/  USHF.L.U32 UR5, UR4, 0x1, URZ ;  /* 0x0000000104057899 */ /* 0x000fe200080006ff */
[C---:B------:R-:W-:Y:S01]  /*7f50*/  FMUL R72, R71.reuse, R72 ;  /* 0x0000004847487220 */ /* 0x040fe20000400000 */
[----:B------:R-:W-:Y:S01]  /*7f60*/  FFMA.FTZ R69, R70, 1.1920928955078125e-07, R69 ;  /* 0x3400000046457823 */ /* 0x000fe20000010045 */
[----:B------:R-:W-:Y:S01]  /*7f70*/  IMAD R70, R0, UR13, RZ ;  /* 0x0000000d00467c24 */ /* 0x000fe2000f8e02ff */
[----:B------:R-:W1:Y:S01]  /*7f80*/  LDC R97, c[0x0][0x3e8] ;  /* 0x0000fa00ff617b82 */ /* 0x000e620000000800 */
[----:B------:R-:W-:Y:S01]  /*7f90*/  FFMA.FTZ R72, R71, 1.4426950216293334961, R72 ;  /* 0x3fb8aa3b47487823 */ /* 0x000fe20000010048 */
[----:B------:R-:W-:-:S02]  /*7fa0*/  FSETP.NEU.AND P4, PT, R73, RZ, PT ;  /* 0x000000ff4900720b */ /* 0x000fc40003f8d000 */
[----:B------:R-:W-:Y:S01]  /*7fb0*/  SHF.L.U32 R71, R70, 0x1, RZ ;  /* 0x0000000146477819 */ /* 0x000fe200000006ff */
[----:B------:R-:W-:Y:S01]  /*7fc0*/  FADD R69, R69, R72 ;  /* 0x0000004845457221 */ /* 0x000fe20000000000 */
[----:B------:R-:W-:Y:S01]  /*7fd0*/  @P3 MOV R72, 0x7f800000 ;  /* 0x7f80000000483802 */ /* 0x000fe20000000f00 */
[----:B------:R-:W-:Y:S01]  /*7fe0*/  @!P5 FMUL R90, R90, 16777216 ;  /* 0x4b8000005a5ad820 */ /* 0x000fe20000400000 */
[----:B------:R-:W-:-:S04]  /*7ff0*/  IMAD.HI R70, R70, 0x2, RZ ;  /* 0x0000000246467827 */ /* 0x000fc800078e02ff */
[----:B------:R-:W-:Y:S01]  /*8000*/  @P3 FFMA.FTZ R69, R73, R72, +INF ;  /* 0x7f80000049453423 */ /* 0x000fe20000010048 */
[----:B------:R-:W2:Y:S02]  /*8010*/  @!P1 SYNCS.CCTL.IV [UR7+0xe000] ;  /* 0x00e00000ff0099b1 */ /* 0x000ea40008000007 */
[----:B--2---:R-:W-:Y:S01]  /*8020*/  BAR.SYNC.DEFER_BLOCKING 0x0 ;  /* 0x0000000000007b1d */ /* 0x004fe20000010000 */
[----:B0-----:R-:W-:Y:S01]  /*8030*/  IADD3 R2, P3, P6, R71, UR5, R2 ;  /* 0x0000000547027c10 */ /* 0x001fe2000fe7e002 */
[----:B------:R-:W-:Y:S01]  /*8040*/  UIMAD.WIDE UR4, UR4, 0x2, URZ ;  /* 0x00000002040478a5 */ /* 0x000fe2000f8e02ff */
[----:B------:R-:W-:-:S03]  /*8050*/  FSEL R69, R69, -INF , P4 ;  /* 0xff80000045457808 */ /* 0x000fc60002000000 */
[----:B------:R-:W0:Y:S01]  /*8060*/  MUFU.RCP R71, R90 ;  /* 0x0000005a00477308 */ /* 0x000e220000001000 */
[----:B------:R-:W2:Y:S01]  /*8070*/  LDTM.x64 R4, tmem[UR9] ;  /* 0x00000009000479ee */ /* 0x000ea20008340000 */
[----:B------:R-:W-:Y:S01]  /*8080*/  IADD3.X R3, PT, PT, R70, UR5, R3, P3, P6 ;  /* 0x0000000546037c10 */ /* 0x000fe20009fec403 */
[----:B------:R-:W-:Y:S01]  /*8090*/  FFMA R84, R69, 0.69314718246459960938, R68 ;  /* 0x3f31721845547823 */ /* 0x000fe20000000044 */
[C---:B-1----:R-:W-:Y:S01]  /*80a0*/  IMAD R181, R97.reuse, 0x60, RZ ;  /* 0x0000006061b57824 */ /* 0x042fe200078e02ff */
[CC--:B------:R-:W-:Y:S01]  /*80b0*/  LEA R83, R97.reuse, -R97.reuse, 0x5 ;  /* 0x8000006161537211 */ /* 0x0c0fe200078e28ff */
[C---:B------:R-:W-:Y:S01]  /*80c0*/  IMAD R165, R97.reuse, 0x50, RZ ;  /* 0x0000005061a57824 */ /* 0x040fe200078e02ff */
[C---:B------:R-:W-:Y:S01]  /*80d0*/  LEA R111, R97.reuse, R97, 0x5 ;  /* 0x00000061616f7211 */ /* 0x040fe200078e28ff */
[C---:B------:R-:W-:Y:S01]  /*80e0*/  IMAD R197, R97.reuse, 0x70, RZ ;  /* 0x0000007061c57824 */ /* 0x040fe200078e02ff */
[----:B------:R-:W1:Y:S01]  /*80f0*/  LDCU UR4, c[0x0][0x3ec] ;  /* 0x00007d80ff0477ac */ /* 0x000e620008000800 */
[----:B------:R-:W-:-:S02]  /*8100*/  IMAD R173, R97, 0x58, RZ ;  /* 0x0000005861ad7824 */ /* 0x000fc400078e02ff */
[C---:B------:R-:W-:Y:S02]  /*8110*/  IMAD R189, R97.reuse, 0x68, RZ ;  /* 0x0000006861bd7824 */ /* 0x040fe400078e02ff */
[C---:B------:R-:W-:Y:S02]  /*8120*/  IMAD R205, R97.reuse, 0x78, RZ ;  /* 0x0000007861cd7824 */ /* 0x040fe400078e02ff */
[C---:B------:R-:W-:Y:S01]  /*8130*/  IMAD R155, R97.reuse, 0x44, RZ ;  /* 0x00000044619b7824 */ /* 0x040fe200078e02ff */
[----:B------:R-:W3:Y:S01]  /*8140*/  @!P1 SYNCS.CCTL.IV [UR7+0xe008] ;  /* 0x00e00800ff0099b1 */ /* 0x000ee20008000007 */
[C---:B------:R-:W-:Y:S01]  /*8150*/  IMAD R161, R97.reuse, 0x4c, RZ ;  /* 0x0000004c61a17824 */ /* 0x040fe200078e02ff */
[----:B------:R-:W-:Y:S01]  /*8160*/  NOP ;  /* 0x0000000000007918 */ /* 0x000fe20000000000 */
[C---:B------:R-:W-:Y:S02]  /*8170*/  IMAD R169, R97.reuse, 0x54, RZ ;  /* 0x0000005461a97824 */ /* 0x040fe400078e02ff */
[----:B------:R-:W-:-:S02]  /*8180*/  IMAD R69, R97, 0x2a, RZ ;  /* 0x0000002a61457824 */ /* 0x000fc400078e02ff */
[----:B------:R-:W-:Y:S02]  /*8190*/  IMAD R177, R97, 0x5c, RZ ;  /* 0x0000005c61b17824 */ /* 0x000fe400078e02ff */
[----:B--2---:R-:W-:Y:S01]  /*81a0*/  @P2 FMUL R10, R10, 0.25 ;  /* 0x3e8000000a0a2820 */ /* 0x004fe20000400000 */
[----:B------:R-:W-:Y:S01]  /*81b0*/  @P2 FMUL R11, R11, 0.25 ;  /* 0x3e8000000b0b2820 */ /* 0x000fe20000400000 */
[----:B------:R-:W-:Y:S01]  /*81c0*/  @P2 FMUL R4, R4, 0.25 ;  /* 0x3e80000004042820 */ /* 0x000fe20000400000 */
[----:B------:R-:W-:Y:S01]  /*81d0*/  @P2 FMUL R5, R5, 0.25 ;  /* 0x3e80000005052820 */ /* 0x000fe20000400000 */
[----:B------:R-:W-:Y:S01]  /*81e0*/  @P2 FMUL R14, R14, 0.25 ;  /* 0x3e8000000e0e2820 */ /* 0x000fe20000400000 */
[----:B------:R-:W-:Y:S01]  /*81f0*/  @P2 FMUL R15, R15, 0.25 ;  /* 0x3e8000000f0f2820 */ /* 0x000fe20000400000 */
[----:B------:R-:W-:Y:S01]  /*8200*/  @P2 FMUL R16, R16, 0.25 ;  /* 0x3e80000010102820 */ /* 0x000fe20000400000 */
[----:B------:R-:W-:Y:S01]  /*8210*/  @P2 FMUL R17, R17, 0.25 ;  /* 0x3e80000011112820 */ /* 0x000fe20000400000 */
[----:B------:R-:W-:Y:S01]  /*8220*/  @P2 FMUL R12, R12, 0.25 ;  /* 0x3e8000000c0c2820 */ /* 0x000fe20000400000 */
[----:B------:R-:W-:Y:S01]  /*8230*/  @!P5 FMUL R10, R10, 16777216 ;  /* 0x4b8000000a0ad820 */ /* 0x000fe20000400000 */
[----:B------:R-:W-:Y:S01]  /*8240*/  @!P5 FMUL R11, R11, 16777216 ;  /* 0x4b8000000b0bd820 */ /* 0x000fe20000400000 */
[----:B------:R-:W-:Y:S01]  /*8250*/  @P2 FMUL R20, R20, 0.25 ;  /* 0x3e80000014142820 */ /* 0x000fe20000400000 */
[----:B------:R-:W-:Y:S01]  /*8260*/  @P2 FMUL R21, R21, 0.25 ;  /* 0x3e80000015152820 */ /* 0x000fe20000400000 */
[----:B------:R-:W-:Y:S01]  /*8270*/  @!P5 FMUL R4, R4, 16777216 ;  /* 0x4b8000000404d820 */ /* 0x000fe20000400000 */
[----:B------:R-:W-:Y:S01]  /*8280*/  @!P5 FMUL R5, R5, 16777216 ;  /* 0x4b8000000505d820 */ /* 0x000fe20000400000 */
[----:B------:R-:W-:Y:S01]  /*8290*/  @!P5 FMUL R14, R14, 16777216 ;  /* 0x4b8000000e0ed820 */ /* 0x000fe20000400000 */
[----:B------:R-:W-:Y:S01]  /*82a0*/  @!P5 FMUL R15, R15, 16777216 ;  /* 0x4b8000000f0fd820 */ /* 0x000fe20000400000 */
[----:B------:R-:W-:Y:S01]  /*82b0*/  @!P5 FMUL R16, R16, 16777216 ;  /* 0x4b8000001010d820 */ /* 0x000fe20000400000 */
[----:B------:R-:W-:Y:S01]  /*82c0*/  @!P5 FMUL R17, R17, 16777216 ;  /* 0x4b8000001111d820 */ /* 0x000fe20000400000 */
        /* <DEDUP_REMOVED lines=12> */
[C---:B0-----:R-:W-:Y:S01]  /*8390*/  FMUL R88, R71.reuse, R10 ;  /* 0x0000000a47587220 */ /* 0x041fe20000400000 */
[----:B------:R-:W-:Y:S01]  /*83a0*/  FMUL R11, R71, R11 ;  /* 0x0000000b470b7220 */ /* 0x000fe20000400000 */
[----:B------:R-:W-:Y:S01]  /*83b0*/  @P2 FMUL R18, R18, 0.25 ;  /* 0x3e80000012122820 */ /* 0x000fe20000400000 */
[----:B------:R-:W-:Y:S01]  /*83c0*/  @!P5 FMUL R20, R20, 16777216 ;  /* 0x4b8000001414d820 */ /* 0x000fe20000400000 */
[----:B------:R-:W-:Y:S01]  /*83d0*/  @!P5 FMUL R21, R21, 16777216 ;  /* 0x4b8000001515d820 */ /* 0x000fe20000400000 */
[----:B------:R-:W-:Y:S01]  /*83e0*/  FMUL R85, R71, R4 ;  /* 0x0000000447557220 */ /* 0x000fe20000400000 */
[----:B------:R-:W-:Y:S01]  /*83f0*/  @P2 FMUL R34, R34, 0.25 ;  /* 0x3e80000022222820 */ /* 0x000fe20000400000 */
[----:B------:R-:W-:Y:S01]  /*8400*/  @P2 FMUL R35, R35, 0.25 ;  /* 0x3e80000023232820 */ /* 0x000fe20000400000 */
[C---:B------:R-:W-:Y:S01]  /*8410*/  FMUL R4, R71.reuse, R5 ;  /* 0x0000000547047220 */ /* 0x040fe20000400000 */
[C---:B------:R-:W-:Y:S01]  /*8420*/  FMUL R90, R71.reuse, R14 ;  /* 0x0000000e475a7220 */ /* 0x040fe20000400000 */
[C---:B------:R-:W-:Y:S01]  /*8430*/  FMUL R15, R71.reuse, R15 ;  /* 0x0000000f470f7220 */ /* 0x040fe20000400000 */
[C---:B------:R-:W-:Y:S01]  /*8440*/  FMUL R91, R71.reuse, R16 ;  /* 0x00000010475b7220 */ /* 0x040fe20000400000 */
[----:B------:R-:W-:Y:S01]  /*8450*/  FMUL R10, R71, R17 ;  /* 0x00000011470a7220 */ /* 0x000fe20000400000 */
[----:B------:R-:W-:Y:S01]  /*8460*/  @!P5 FMUL R6, R6, 16777216 ;  /* 0x4b8000000606d820 */ /* 0x000fe20000400000 */
[----:B------:R-:W-:Y:S01]  /*8470*/  @!P5 FMUL R7, R7, 16777216 ;  /* 0x4b8000000707d820 */ /* 0x000fe20000400000 */
[----:B------:R-:W-:Y:S01]  /*8480*/  @!P5 FMUL R8, R8, 16777216 ;  /* 0x4b8000000808d820 */ /* 0x000fe20000400000 */
[----:B------:R-:W-:Y:S01]  /*8490*/  @!P5 FMUL R30, R30, 16777216 ;  /* 0x4b8000001e1ed820 */ /* 0x000fe20000400000 */
[----:B------:R-:W-:Y:S01]  /*84a0*/  @!P5 FMUL R31, R31, 16777216 ;  /* 0x4b8000001f1fd820 */ /* 0x000fe20000400000 */
[----:B------:R-:W-:-:S02]  /*84b0*/  IMAD R5, R97, 0x30, RZ ;  /* 0x0000003061057824 */ /* 0x000fc400078e02ff */
[----:B------:R-:W-:Y:S01]  /*84c0*/  @!P5 FMUL R9, R9, 16777216 ;  /* 0x4b8000000909d820 */ /* 0x000fe20000400000 */
[----:B------:R-:W-:Y:S01]  /*84d0*/  @!P5 FMUL R13, R13, 16777216 ;  /* 0x4b8000000d0dd820 */ /* 0x000fe20000400000 */
[----:B------:R-:W-:Y:S01]  /*84e0*/  @!P5 FMUL R22, R22, 16777216 ;  /* 0x4b8000001616d820 */ /* 0x000fe20000400000 */
[----:B------:R-:W-:Y:S01]  /*84f0*/  @!P5 FMUL R23, R23, 16777216 ;  /* 0x4b8000001717d820 */ /* 0x000fe20000400000 */
[----:B------:R-:W-:Y:S01]  /*8500*/  @!P5 FMUL R24, R24, 16777216 ;  /* 0x4b8000001818d820 */ /* 0x000fe20000400000 */
[----:B------:R-:W-:Y:S01]  /*8510*/  @!P5 FMUL R25, R25, 16777216 ;  /* 0x4b8000001919d820 */ /* 0x000fe20000400000 */
[----:B------:R-:W-:Y:S01]  /*8520*/  FMUL R89, R71, R12 ;  /* 0x0000000c47597220 */ /* 0x000fe20000400000 */
[----:B------:R-:W-:Y:S01]  /*8530*/  @P2 FMUL R28, R28, 0.25 ;  /* 0x3e8000001c1c2820 */ /* 0x000fe20000400000 */
[----:B------:R-:W-:Y:S01]  /*8540*/  @P2 FMUL R29, R29, 0.25 ;  /* 0x3e8000001d1d2820 */ /* 0x000fe20000400000 */
[----:B------:R-:W-:Y:S01]  /*8550*/  @P2 FMUL R32, R32, 0.25 ;  /* 0x3e80000020202820 */ /* 0x000fe20000400000 */
[----:B------:R-:W-:Y:S01]  /*8560*/  @P2 FMUL R33, R33, 0.25 ;  /* 0x3e80000021212820 */ /* 0x000fe20000400000 */
[----:B------:R-:W-:Y:S01]  /*8570*/  @P2 FMUL R46, R46, 0.25 ;  /* 0x3e8000002e2e2820 */ /* 0x000fe20000400000 */
[----:B------:R-:W-:Y:S01]  /*8580*/  @P2 FMUL R47, R47, 0.25 ;  /* 0x3e8000002f2f2820 */ /* 0x000fe20000400000 */
[----:B------:R-:W-:Y:S01]  /*8590*/  @!P5 FMUL R18, R18, 16777216 ;  /* 0x4b8000001212d820 */ /* 0x000fe20000400000 */
[C---:B------:R-:W-:Y:S01]  /*85a0*/  FMUL R93, R71.reuse, R20 ;  /* 0x00000014475d7220 */ /* 0x040fe20000400000 */
[----:B------:R-:W-:Y:S01]  /*85b0*/  FMUL R12, R71, R21 ;  /* 0x00000015470c7220 */ /* 0x000fe20000400000 */
[----:B------:R-:W-:Y:S01]  /*85c0*/  F2FP.F16.F32.PACK_AB R88, R11, R88 ;  /* 0x000000580b58723e */ /* 0x000fe200000000ff */
[----:B------:R-:W-:Y:S01]  /*85d0*/  @!P5 FMUL R34, R34, 16777216 ;  /* 0x4b8000002222d820 */ /* 0x000fe20000400000 */
[----:B------:R-:W-:Y:S01]  /*85e0*/  @!P5 FMUL R35, R35, 16777216 ;  /* 0x4b8000002323d820 */ /* 0x000fe20000400000 */
[----:B------:R-:W-:-:S02]  /*85f0*/  IMAD R11, R97, 0x18, RZ ;  /* 0x00000018610b7824 */ /* 0x000fc400078e02ff */
        /* <DEDUP_REMOVED lines=33> */
[C---:B------:R-:W-:Y:S01]  /*8810*/  FMUL R86, R71.reuse, R6 ;  /* 0x0000000647567220 */ /* 0x040fe20000400000 */
[C---:B------:R-:W-:Y:S01]  /*8820*/  FMUL R7, R71.reuse, R7 ;  /* 0x0000000747077220 */ /* 0x040fe20000400000 */
[C---:B------:R-:W-:Y:S01]  /*8830*/  FMUL R87, R71.reuse, R8 ;  /* 0x0000000847577220 */ /* 0x040fe20000400000 */
[C---:B------:R-:W-:Y:S01]  /*8840*/  FMUL R99, R71.reuse, R30 ;  /* 0x0000001e47637220 */ /* 0x040fe20000400000 */
[----:B------:R-:W-:Y:S01]  /*8850*/  FMUL R16, R71, R31 ;  /* 0x0000001f47107220 */ /* 0x000fe20000400000 */
[----:B------:R-:W-:Y:S01]  /*8860*/  F2FP.F16.F32.PACK_AB R90, R15, R90 ;  /* 0x0000005a0f5a723e */ /* 0x000fe200000000ff */
[C---:B------:R-:W-:Y:S01]  /*8870*/  FMUL R6, R71.reuse, R9 ;  /* 0x0000000947067220 */ /* 0x040fe20000400000 */
[----:B------:R-:W-:Y:S01]  /*8880*/  F2FP.F16.F32.PACK_AB R91, R10, R91 ;  /* 0x0000005b0a5b723e */ /* 0x000fe200000000ff */
[C---:B------:R-:W-:Y:S01]  /*8890*/  FMUL R8, R71.reuse, R13 ;  /* 0x0000000d47087220 */ /* 0x040fe20000400000 */
[C---:B------:R-:W-:Y:S01]  /*88a0*/  FMUL R94, R71.reuse, R22 ;  /* 0x00000016475e7220 */ /* 0x040fe20000400000 */
[C---:B------:R-:W-:Y:S01]  /*88b0*/  FMUL R23, R71.reuse, R23 ;  /* 0x0000001747177220 */ /* 0x040fe20000400000 */
[C---:B------:R-:W-:Y:S01]  /*88c0*/  FMUL R95, R71.reuse, R24 ;  /* 0x00000018475f7220 */ /* 0x040fe20000400000 */
[----:B------:R-:W-:Y:S01]  /*88d0*/  FMUL R14, R71, R25 ;  /* 0x00000019470e7220 */ /* 0x000fe20000400000 */
[----:B------:R-:W-:Y:S01]  /*88e0*/  F2FP.F16.F32.PACK_AB R85, R4, R85 ;  /* 0x000000550455723e */ /* 0x000fe200000000ff */
[----:B------:R-:W-:Y:S01]  /*88f0*/  IMAD R15, R97, 0x6, RZ ;  /* 0x00000006610f7824 */ /* 0x000fe200078e02ff */
[----:B------:R-:W-:Y:S01]  /*8900*/  IADD3 R10, P2, PT, R5, R2, RZ ;  /* 0x00000002050a7210 */ /* 0x000fe20007f5e0ff */
[----:B------:R-:W-:Y:S01]  /*8910*/  @!P5 FMUL R28, R28, 16777216 ;  /* 0x4b8000001c1cd820 */ /* 0x000fe20000400000 */
[----:B------:R-:W-:Y:S01]  /*8920*/  @!P5 FMUL R29, R29, 16777216 ;  /* 0x4b8000001d1dd820 */ /* 0x000fe20000400000 */
[----:B------:R-:W-:Y:S01]  /*8930*/  @!P5 FMUL R32, R32, 16777216 ;  /* 0x4b8000002020d820 */ /* 0x000fe20000400000 */
[----:B------:R-:W-:Y:S01]  /*8940*/  @!P5 FMUL R33, R33, 16777216 ;  /* 0x4b8000002121d820 */ /* 0x000fe20000400000 */
[----:B------:R-:W-:Y:S01]  /*8950*/  @!P5 FMUL R46, R46, 16777216 ;  /* 0x4b8000002e2ed820 */ /* 0x000fe20000400000 */
[----:B------:R-:W-:Y:S01]  /*8960*/  @!P5 FMUL R47, R47, 16777216 ;  /* 0x4b8000002f2fd820 */ /* 0x000fe20000400000 */
[----:B------:R-:W-:Y:S01]  /*8970*/  FMUL R92, R71, R18 ;  /* 0x00000012475c7220 */ /* 0x000fe20000400000 */
[----:B------:R-:W-:Y:S01]  /*8980*/  IMAD R13, R97, 0xc, RZ ;  /* 0x0000000c610d7824 */ /* 0x000fe200078e02ff */
[----:B------:R-:W-:Y:S01]  /*8990*/  IADD3 R4, P6, PT, R181, R2, RZ ;  /* 0x00000002b5047210 */ /* 0x000fe20007fde0ff */
[C---:B------:R-:W-:Y:S01]  /*89a0*/  FMUL R101, R71.reuse, R34 ;  /* 0x0000002247657220 */ /* 0x040fe20000400000 */
[----:B------:R-:W-:Y:S01]  /*89b0*/  FMUL R18, R71, R35 ;  /* 0x0000002347127220 */ /* 0x000fe20000400000 */
[----:B------:R-:W-:Y:S01]  /*89c0*/  F2FP.F16.F32.PACK_AB R93, R12, R93 ;  /* 0x0000005d0c5d723e */ /* 0x000fe200000000ff */
[----:B------:R-:W-:Y:S01]  /*89d0*/  IMAD R17, R97, 0x48, RZ ;  /* 0x0000004861117824 */ /* 0x000fe200078e02ff */
[----:B------:R-:W-:Y:S01]  /*89e0*/  IADD3 R12, P4, PT, R11, R2, RZ ;  /* 0x000000020b0c7210 */ /* 0x000fe20007f9e0ff */
[----:B------:R-:W-:Y:S01]  /*89f0*/  @!P5 FMUL R38, R38, 16777216 ;  /* 0x4b8000002626d820 */ /* 0x000fe20000400000 */
[----:B------:R-:W-:Y:S01]  /*8a00*/  @!P5 FMUL R39, R39, 16777216 ;  /* 0x4b8000002727d820 */ /* 0x000fe20000400000 */
[----:B------:R-:W-:Y:S01]  /*8a10*/  F2FP.F16.F32.PACK_AB R86, R7, R86 ;  /* 0x000000560756723e */ /* 0x000fe200000000ff */
[----:B------:R-:W-:Y:S01]  /*8a20*/  @!P5 FMUL R19, R19, 16777216 ;  /* 0x4b8000001313d820 */ /* 0x000fe20000400000 */
[----:B------:R-:W-:Y:S01]  /*8a30*/  F2FP.F16.F32.PACK_AB R99, R16, R99 ;  /* 0x000000631063723e */ /* 0x000fe200000000ff */
[----:B------:R-:W-:Y:S01]  /*8a40*/  @!P5 FMUL R26, R26, 16777216 ;  /* 0x4b8000001a1ad820 */ /* 0x000fe20000400000 */
[----:B------:R-:W-:Y:S01]  /*8a50*/  LEA.HI.X.SX32 R11, R11, R3, 0x1, P2 ;  /* 0x000000030b0b7211 */ /* 0x000fe200010f0eff */
[----:B------:R-:W-:Y:S01]  /*8a60*/  @!P5 FMUL R27, R27, 16777216 ;  /* 0x4b8000001b1bd820 */ /* 0x000fe20000400000 */
        /* <DEDUP_REMOVED lines=28> */
[C---:B------:R-:W-:Y:S01]  /*8c30*/  FMUL R98, R71.reuse, R28 ;  /* 0x0000001c47627220 */ /* 0x040fe20000400000 */
[C---:B------:R-:W-:Y:S01]  /*8c40*/  FMUL R29, R71.reuse, R29 ;  /* 0x0000001d471d7220 */ /* 0x040fe20000400000 */
[C---:B------:R-:W-:Y:S01]  /*8c50*/  FMUL R100, R71.reuse, R32 ;  /* 0x0000002047647220 */ /* 0x040fe20000400000 */
[C---:B------:R-:W-:Y:S01]  /*8c60*/  FMUL R33, R71.reuse, R33 ;  /* 0x0000002147217220 */ /* 0x040fe20000400000 */
[C---:B------:R-:W-:Y:S01]  /*8c70*/  FMUL R109, R71.reuse, R46 ;  /* 0x0000002e476d7220 */ /* 0x040fe20000400000 */
[----:B------:R-:W-:Y:S01]  /*8c80*/  FMUL R24, R71, R47 ;  /* 0x0000002f47187220 */ /* 0x000fe20000400000 */
[----:B------:R-:W-:Y:S01]  /*8c90*/  F2FP.F16.F32.PACK_AB R87, R6, R87 ;  /* 0x000000570657723e */ /* 0x000fe200000000ff */
[----:B------:R-:W-:Y:S01]  /*8ca0*/  IMAD R25, R97, 0x28, RZ ;  /* 0x0000002861197824 */ /* 0x000fe200078e02ff */
[----:B------:R-:W-:Y:S01]  /*8cb0*/  F2FP.F16.F32.PACK_AB R94, R23, R94 ;  /* 0x0000005e175e723e */ /* 0x000fe200000000ff */
[----:B------:R-:W-:Y:S01]  /*8cc0*/  IMAD R23, R97, 0xa, RZ ;  /* 0x0000000a61177824 */ /* 0x000fe200078e02ff */
[----:B------:R-:W-:Y:S01]  /*8cd0*/  F2FP.F16.F32.PACK_AB R95, R14, R95 ;  /* 0x0000005f0e5f723e */ /* 0x000fe200000000ff */
[----:B------:R-:W-:Y:S01]  /*8ce0*/  FMUL R103, R71, R38 ;  /* 0x0000002647677220 */ /* 0x000fe20000400000 */
[----:B------:R-:W-:Y:S01]  /*8cf0*/  LEA R7, R97, R97, 0x1 ;  /* 0x0000006161077211 */ /* 0x000fe200078e08ff */
[----:B------:R-:W-:Y:S01]  /*8d00*/  FMUL R20, R71, R39 ;  /* 0x0000002747147220 */ /* 0x000fe20000400000 */
[----:B------:R-:W-:Y:S01]  /*8d10*/  LEA.HI.X.SX32 R5, R5, R3, 0x1, P6 ;  /* 0x0000000305057211 */ /* 0x000fe200030f0eff */
[----:B------:R-:W-:Y:S01]  /*8d20*/  FMUL R105, R71, R42 ;  /* 0x0000002a47697220 */ /* 0x000fe20000400000 */
[-C--:B------:R-:W-:Y:S01]  /*8d30*/  IADD3 R16, P2, PT, R15, R2.reuse, RZ ;  /* 0x000000020f107210 */ /* 0x080fe20007f5e0ff */
[----:B------:R-:W-:Y:S01]  /*8d40*/  FMUL R22, R71, R43 ;  /* 0x0000002b47167220 */ /* 0x000fe20000400000 */
[----:B------:R-:W-:Y:S01]  /*8d50*/  IADD3 R6, P5, PT, R165, R2, RZ ;  /* 0x00000002a5067210 */ /* 0x000fe20007fbe0ff */
[----:B------:R-:W-:Y:S01]  /*8d60*/  FMUL R121, R71, R56 ;  /* 0x0000003847797220 */ /* 0x000fe20000400000 */
[-C--:B------:R-:W-:Y:S01]  /*8d70*/  IADD3 R14, P6, PT, R13, R2.reuse, RZ ;  /* 0x000000020d0e7210 */ /* 0x080fe20007fde0ff */
[----:B------:R-:W-:Y:S01]  /*8d80*/  FMUL R30, R71, R57 ;  /* 0x00000039471e7220 */ /* 0x000fe20000400000 */
[----:B------:R-:W-:Y:S01]  /*8d90*/  F2FP.F16.F32.PACK_AB R101, R18, R101 ;  /* 0x000000651265723e */ /* 0x000fe200000000ff */
[----:B------:R-:W-:Y:S01]  /*8da0*/  IMAD R21, R97, 0x14, RZ ;  /* 0x0000001461157824 */ /* 0x000fe200078e02ff */
[----:B------:R-:W-:Y:S01]  /*8db0*/  LEA.HI.X.SX32 R13, R13, R3, 0x1, P4 ;  /* 0x000000030d0d7211 */ /* 0x000fe200020f0eff */
[----:B------:R-:W-:Y:S01]  /*8dc0*/  FMUL R19, R71, R19 ;  /* 0x0000001347137220 */ /* 0x000fe20000400000 */
[----:B------:R-:W-:Y:S01]  /*8dd0*/  IADD3 R18, P4, PT, R17, R2, RZ ;  /* 0x0000000211127210 */ /* 0x000fe20007f9e0ff */
[----:B------:R-:W-:Y:S01]  /*8de0*/  FMUL R102, R71, R36 ;  /* 0x0000002447667220 */ /* 0x000fe20000400000 */
[----:B------:R-:W-:Y:S01]  /*8df0*/  LEA.HI.X.SX32 R17, R7, R3, 0x1, P2 ;  /* 0x0000000307117211 */ /* 0x000fe200010f0eff */
[----:B------:R-:W-:Y:S01]  /*8e00*/  FMUL R37, R71, R37 ;  /* 0x0000002547257220 */ /* 0x000fe20000400000 */
[----:B------:R-:W-:Y:S01]  /*8e10*/  F2FP.F16.F32.PACK_AB R98, R29, R98 ;  /* 0x000000621d62723e */ /* 0x000fe200000000ff */
[----:B------:R-:W-:Y:S01]  /*8e20*/  FMUL R125, R71, R60 ;  /* 0x0000003c477d7220 */ /* 0x000fe20000400000 */
[----:B------:R-:W-:Y:S01]  /*8e30*/  F2FP.F16.F32.PACK_AB R100, R33, R100 ;  /* 0x000000642164723e */ /* 0x000fe200000000ff */
[----:B------:R-:W-:Y:S01]  /*8e40*/  FMUL R32, R71, R61 ;  /* 0x0000003d47207220 */ /* 0x000fe20000400000 */
[----:B------:R-:W-:Y:S01]  /*8e50*/  F2FP.F16.F32.PACK_AB R109, R24, R109 ;  /* 0x0000006d186d723e */ /* 0x000fe200000000ff */
[----:B------:R-:W-:Y:S01]  /*8e60*/  IMAD R33, R97, 0x38, RZ ;  /* 0x0000003861217824 */ /* 0x000fe200078e02ff */
[----:B------:R-:W-:Y:S01]  /*8e70*/  LEA.HI.X.SX32 R7, R25, R3, 0x1, P5 ;  /* 0x0000000319077211 */ /* 0x000fe200028f0eff */
[C---:B------:R-:W-:Y:S01]  /*8e80*/  IMAD R29, R97.reuse, 0x1c, RZ ;  /* 0x0000001c611d7824 */ /* 0x040fe200078e02ff */
[----:B------:R-:W-:Y:S01]  /*8e90*/  F2FP.F16.F32.PACK_AB R89, R8, R89 ;  /* 0x000000590859723e */ /* 0x000fe200000000ff */
[C---:B------:R-:W-:Y:S01]  /*8ea0*/  IMAD R31, R97.reuse, 0xe, RZ ;  /* 0x0000000e611f7824 */ /* 0x040fe200078e02ff */
[----:B------:R-:W-:Y:S01]  /*8eb0*/  LEA R9, R97, R97, 0x2 ;  /* 0x0000006161097211 */ /* 0x000fe200078e10ff */
[----:B------:R-:W-:Y:S01]  /*8ec0*/  FMUL R117, R71, R54 ;  /* 0x0000003647757220 */ /* 0x000fe20000400000 */
[-C--:B------:R-:W-:Y:S01]  /*8ed0*/  IADD3 R24, P5, PT, R23, R2.reuse, RZ ;  /* 0x0000000217187210 */ /* 0x080fe20007fbe0ff */
[----:B------:R-:W-:Y:S01]  /*8ee0*/  FMUL R28, R71, R55 ;  /* 0x00000037471c7220 */ /* 0x000fe20000400000 */
[----:B------:R-:W-:Y:S01]  /*8ef0*/  IADD3 R8, P3, PT, R197, R2, RZ ;  /* 0x00000002c5087210 */ /* 0x000fe20007f7e0ff */
[C---:B------:R-:W-:Y:S01]  /*8f00*/  FMUL R108, R71.reuse, R44 ;  /* 0x0000002c476c7220 */ /* 0x040fe20000400000 */
[----:B------:R-:W-:Y:S01]  /*8f10*/  F2FP.F16.F32.PACK_AB R103, R20, R103 ;  /* 0x000000671467723e */ /* 0x000fe200000000ff */
[----:B------:R-:W-:Y:S01]  /*8f20*/  FMUL R45, R71, R45 ;  /* 0x0000002d472d7220 */ /* 0x000fe20000400000 */
[----:B------:R-:W-:Y:S01]  /*8f30*/  LEA.HI.X.SX32 R15, R15, R3, 0x1, P6 ;  /* 0x000000030f0f7211 */ /* 0x000fe200030f0eff */
[C---:B------:R-:W-:Y:S01]  /*8f40*/  FMUL R96, R71.reuse, R26 ;  /* 0x0000001a47607220 */ /* 0x040fe20000400000 */
[----:B------:R-:W-:Y:S01]  /*8f50*/  F2FP.F16.F32.PACK_AB R105, R22, R105 ;  /* 0x000000691669723e */ /* 0x000fe200000000ff */
[----:B------:R-:W-:Y:S01]  /*8f60*/  FMUL R27, R71, R27 ;  /* 0x0000001b471b7220 */ /* 0x000fe20000400000 */
[----:B------:R-:W-:Y:S01]  /*8f70*/  IADD3 R20, P6, PT, R25, R2, RZ ;  /* 0x0000000219147210 */ /* 0x000fe20007fde0ff */
[----:B------:R-:W-:Y:S01]  /*8f80*/  IMAD R39, R97, 0x24, RZ ;  /* 0x0000002461277824 */ /* 0x000fe200078e02ff */
[----:B------:R-:W-:Y:S01]  /*8f90*/  F2FP.F16.F32.PACK_AB R121, R30, R121 ;  /* 0x000000791e79723e */ /* 0x000fe200000000ff */
        /* <DEDUP_REMOVED lines=8> */
[C---:B------:R-:W-:Y:S01]  /*9020*/  IMAD R37, R97.reuse, 0x12, RZ ;  /* 0x0000001261257824 */ /* 0x040fe200078e02ff */
[----:B------:R-:W-:Y:S01]  /*9030*/  F2FP.F16.F32.PACK_AB R125, R32, R125 ;  /* 0x0000007d207d723e */ /* 0x000fe200000000ff */
[----:B------:R-:W-:Y:S01]  /*9040*/  IMAD R43, R97, 0x16, RZ ;  /* 0x00000016612b7824 */ /* 0x000fe200078e02ff */
[----:B------:R-:W-:Y:S01]  /*9050*/  IADD3 R30, P5, PT, R29, R2, RZ ;  /* 0x000000021d1e7210 */ /* 0x000fe20007fbe0ff */
[----:B------:R-:W-:Y:S01]  /*9060*/  FMUL R104, R71, R40 ;  /* 0x0000002847687220 */ /* 0x000fe20000400000 */
[----:B------:R-:W-:Y:S01]  /*9070*/  LEA.HI.X.SX32 R9, R33, R3, 0x1, P3 ;  /* 0x0000000321097211 */ /* 0x000fe200018f0eff */
[----:B------:R-:W-:Y:S01]  /*9080*/  FMUL R41, R71, R41 ;  /* 0x0000002947297220 */ /* 0x000fe20000400000 */
[----:B------:R-:W-:Y:S01]  /*9090*/  LEA R19, R97, -R97, 0x3 ;  /* 0x8000006161137211 */ /* 0x000fe200078e18ff */
[----:B------:R-:W-:Y:S01]  /*90a0*/  FMUL R127, R71, R62 ;  /* 0x0000003e477f7220 */ /* 0x000fe20000400000 */
[----:B------:R-:W-:Y:S01]  /*90b0*/  IADD3 R32, P3, PT, R31, R2, RZ ;  /* 0x000000021f207210 */ /* 0x000fe20007f7e0ff */
[----:B------:R-:W-:Y:S01]  /*90c0*/  FMUL R34, R71, R63 ;  /* 0x0000003f47227220 */ /* 0x000fe20000400000 */
[----:B------:R-:W-:Y:S01]  /*90d0*/  F2FP.F16.F32.PACK_AB R117, R28, R117 ;  /* 0x000000751c75723e */ /* 0x000fe200000000ff */
[----:B------:R-:W-:Y:S01]  /*90e0*/  IMAD R35, R97, 0xb, RZ ;  /* 0x0000000b61237824 */ /* 0x000fe200078e02ff */
[-C--:B------:R-:W-:Y:S01]  /*90f0*/  LEA.HI.X.SX32 R23, R23, R3.reuse, 0x1, P2 ;  /* 0x0000000317177211 */ /* 0x080fe200010f0eff */
[----:B------:R-:W-:Y:S01]  /*9100*/  IMAD R51, R97, 0x34, RZ ;  /* 0x0000003461337824 */ /* 0x000fe200078e02ff */
[----:B------:R-:W-:Y:S01]  /*9110*/  F2FP.F16.F32.PACK_AB R108, R45, R108 ;  /* 0x0000006c2d6c723e */ /* 0x000fe200000000ff */
[----:B------:R-:W-:Y:S01]  /*9120*/  IMAD R45, R97, 0x2c, RZ ;  /* 0x0000002c612d7824 */ /* 0x000fe200078e02ff */
[----:B------:R-:W-:Y:S01]  /*9130*/  IADD3 R28, P2, PT, R33, R2, RZ ;  /* 0x00000002211c7210 */ /* 0x000fe20007f5e0ff */
[----:B------:R-:W-:Y:S01]  /*9140*/  IMAD R57, R97, 0x3c, RZ ;  /* 0x0000003c61397824 */ /* 0x000fe200078e02ff */
[----:B------:R-:W-:Y:S01]  /*9150*/  LEA.HI.X.SX32 R31, R31, R3, 0x1, P5 ;  /* 0x000000031f1f7211 */ /* 0x000fe200028f0eff */
[----:B------:R-:W-:Y:S01]  /*9160*/  FMUL R124, R71, R64 ;  /* 0x00000040477c7220 */ /* 0x000fe20000400000 */
[----:B------:R-:W-:Y:S01]  /*9170*/  F2FP.F16.F32.PACK_AB R96, R27, R96 ;  /* 0x000000601b60723e */ /* 0x000fe200000000ff */
[----:B------:R-:W-:Y:S01]  /*9180*/  FMUL R65, R71, R65 ;  /* 0x0000004147417220 */ /* 0x000fe20000400000 */
[----:B------:R-:W-:Y:S01]  /*9190*/  IADD3 R36, P5, PT, R39, R2, RZ ;  /* 0x0000000227247210 */ /* 0x000fe20007fbe0ff */
[----:B------:R-:W-:Y:S01]  /*91a0*/  IMAD R55, R97, 0x1e, RZ ;  /* 0x0000001e61377824 */ /* 0x000fe200078e02ff */
[----:B------:R-:W-:Y:S01]  /*91b0*/  LEA.HI.X.SX32 R33, R19, R3, 0x1, P3 ;  /* 0x0000000313217211 */ /* 0x000fe200018f0eff */
[----:B------:R-:W-:Y:S01]  /*91c0*/  FMUL R116, R71, R52 ;  /* 0x0000003447747220 */ /* 0x000fe20000400000 */
[----:B------:R-:W-:Y:S01]  /*91d0*/  LEA R27, R97, R97, 0x3 ;  /* 0x00000061611b7211 */ /* 0x000fe200078e18ff */
[----:B------:R-:W-:Y:S01]  /*91e0*/  FMUL R53, R71, R53 ;  /* 0x0000003547357220 */ /* 0x000fe20000400000 */
[----:B------:R-:W-:Y:S01]  /*91f0*/  IADD3 R38, P3, PT, R37, R2, RZ ;  /* 0x0000000225267210 */ /* 0x000fe20007f7e0ff */
[C---:B------:R-:W-:Y:S01]  /*9200*/  FMUL R120, R71.reuse, R58 ;  /* 0x0000003a47787220 */ /* 0x040fe20000400000 */
[----:B------:R-:W-:Y:S01]  /*9210*/  F2FP.F16.F32.PACK_AB R113, R26, R113 ;  /* 0x000000711a71723e */ /* 0x000fe200000000ff */
[----:B------:R-:W-:Y:S01]  /*9220*/  FMUL R59, R71, R59 ;  /* 0x0000003b473b7220 */ /* 0x000fe20000400000 */
[-C--:B------:R-:W-:Y:S01]  /*9230*/  LEA.HI.X.SX32 R21, R21, R3.reuse, 0x1, P6 ;  /* 0x0000000315157211 */ /* 0x080fe200030f0eff */
[----:B------:R-:W-:Y:S01]  /*9240*/  IMAD R61, R97, 0x22, RZ ;  /* 0x00000022613d7824 */ /* 0x000fe200078e02ff */
[-C--:B------:R-:W-:Y:S01]  /*9250*/  LEA.HI.X.SX32 R19, R39, R3.reuse, 0x1, P4 ;  /* 0x0000000327137211 */ /* 0x080fe200020f0eff */
[----:B------:R-:W-:Y:S01]  /*9260*/  FMUL R126, R71, R66 ;  /* 0x00000042477e7220 */ /* 0x000fe20000400000 */
[----:B------:R-:W-:Y:S01]  /*9270*/  LEA.HI.X.SX32 R37, R37, R3, 0x1, P5 ;  /* 0x0000000325257211 */ /* 0x000fe200028f0eff */
[----:B------:R-:W-:Y:S01]  /*9280*/  FMUL R67, R71, R67 ;  /* 0x0000004347437220 */ /* 0x000fe20000400000 */
[----:B------:R-:W-:Y:S01]  /*9290*/  F2FP.F16.F32.PACK_AB R112, R49, R112 ;  /* 0x000000703170723e */ /* 0x000fe200000000ff */
[----:B------:R-:W-:Y:S01]  /*92a0*/  IMAD R49, R97, 0x1a, RZ ;  /* 0x0000001a61317824 */ /* 0x000fe200078e02ff */
[-C--:B------:R-:W-:Y:S01]  /*92b0*/  IADD3 R26, P6, PT, R173, R2.reuse, RZ ;  /* 0x00000002ad1a7210 */ /* 0x080fe20007fde0ff */
[----:B------:R-:W-:Y:S01]  /*92c0*/  IMAD R73, R97, 0x2e, RZ ;  /* 0x0000002e61497824 */ /* 0x000fe200078e02ff */
[-C--:B------:R-:W-:Y:S01]  /*92d0*/  IADD3 R42, P5, PT, R45, R2.reuse, RZ ;  /* 0x000000022d2a7210 */ /* 0x080fe20007fbe0ff */
[----:B------:R-:W-:Y:S01]  /*92e0*/  IMAD R185, R97, 0x64, RZ ;  /* 0x0000006461b97824 */ /* 0x000fe200078e02ff */
[----:B------:R-:W-:Y:S01]  /*92f0*/  LEA.HI.X.SX32 R39, R27, R3, 0x1, P3 ;  /* 0x000000031b277211 */ /* 0x000fe200018f0eff */
[----:B------:R-:W-:Y:S01]  /*9300*/  IMAD R63, R97, 0x15, RZ ;  /* 0x00000015613f7824 */ /* 0x000fe200078e02ff */
[----:B------:R-:W-:Y:S01]  /*9310*/  IADD3 R44, P3, PT, R43, R2, RZ ;  /* 0x000000022b2c7210 */ /* 0x000fe20007f7e0ff */
[----:B------:R-:W-:Y:S01]  /*9320*/  IMAD R77, R97, 0x32, RZ ;  /* 0x00000032614d7824 */ /* 0x000fe200078e02ff */
[----:B------:R-:W-:Y:S01]  /*9330*/  F2FP.F16.F32.PACK_AB R104, R41, R104 ;  /* 0x000000682968723e */ /* 0x000fe200000000ff */
[C---:B------:R-:W-:Y:S01]  /*9340*/  IMAD R41, R97.reuse, 0xd, RZ ;  /* 0x0000000d61297824 */ /* 0x040fe200078e02ff */
[----:B------:R-:W-:Y:S01]  /*9350*/  F2FP.F16.F32.PACK_AB R127, R34, R127 ;  /* 0x0000007f227f723e */ /* 0x000fe200000000ff */
[----:B------:R-:W-:Y:S01]  /*9360*/  IMAD R193, R97, 0x6c, RZ ;  /* 0x0000006c61c17824 */ /* 0x000fe200078e02ff */
[-C--:B------:R-:W-:Y:S01]  /*9370*/  LEA.HI.X.SX32 R29, R29, R3.reuse, 0x1, P2 ;  /* 0x000000031d1d7211 */ /* 0x080fe200010f0eff */
        /* <DEDUP_REMOVED lines=19> */
[----:B------:R-:W-:Y:S01]  /*94b0*/  IADD3 R54, P5, PT, R57, R2, RZ ;  /* 0x0000000239367210 */ /* 0x000fe20007fbe0ff */
[----:B------:R-:W-:Y:S01]  /*94c0*/  IMAD R159, R97, 0x4a, RZ ;  /* 0x0000004a619f7824 */ /* 0x000fe200078e02ff */
[----:B------:R-:W-:Y:S01]  /*94d0*/  LEA.HI.X.SX32 R51, R41, R3, 0x1, P3 ;  /* 0x0000000329337211 */ /* 0x000fe200018f0eff */
[----:B------:R-:W-:Y:S01]  /*94e0*/  IMAD R163, R97, 0x4e, RZ ;  /* 0x0000004e61a37824 */ /* 0x000fe200078e02ff */
[----:B------:R-:W-:Y:S01]  /*94f0*/  F2FP.F16.F32.PACK_AB R124, R65, R124 ;  /* 0x0000007c417c723e */ /* 0x000fe200000000ff */
[C---:B------:R-:W-:Y:S01]  /*9500*/  IMAD R65, R97.reuse, 0x26, RZ ;  /* 0x0000002661417824 */ /* 0x040fe200078e02ff */
[C---:B------:R-:W-:Y:S01]  /*9510*/  LEA R47, R97.reuse, -R97, 0x4 ;  /* 0x80000061612f7211 */ /* 0x040fe200078e20ff */
[----:B------:R-:W-:Y:S01]  /*9520*/  IMAD R167, R97, 0x52, RZ ;  /* 0x0000005261a77824 */ /* 0x000fe200078e02ff */
[-C--:B------:R-:W-:Y:S01]  /*9530*/  IADD3 R56, P3, PT, R55, R2.reuse, RZ ;  /* 0x0000000237387210 */ /* 0x080fe20007f7e0ff */
[----:B------:R-:W-:Y:S01]  /*9540*/  IMAD R119, R97, 0x23, RZ ;  /* 0x0000002361777824 */ /* 0x000fe200078e02ff */
[----:B------:R-:W-:Y:S01]  /*9550*/  IADD3 R46, P6, PT, R155, R2, RZ ;  /* 0x000000029b2e7210 */ /* 0x000fe20007fde0ff */
[----:B------:R-:W-:Y:S01]  /*9560*/  IMAD R171, R97, 0x56, RZ ;  /* 0x0000005661ab7824 */ /* 0x000fe200078e02ff */
[----:B------:R-:W-:Y:S01]  /*9570*/  F2FP.F16.F32.PACK_AB R116, R53, R116 ;  /* 0x000000743574723e */ /* 0x000fe200000000ff */
[----:B------:R-:W-:Y:S01]  /*9580*/  IMAD R123, R97, 0x25, RZ ;  /* 0x00000025617b7824 */ /* 0x000fe200078e02ff */
[-C--:B------:R-:W-:Y:S01]  /*9590*/  LEA.HI.X.SX32 R41, R57, R3.reuse, 0x1, P4 ;  /* 0x0000000339297211 */ /* 0x080fe200020f0eff */
[----:B------:R-:W-:Y:S01]  /*95a0*/  IMAD R175, R97, 0x5a, RZ ;  /* 0x0000005a61af7824 */ /* 0x000fe200078e02ff */
[----:B------:R-:W-:Y:S01]  /*95b0*/  LEA.HI.X.SX32 R55, R55, R3, 0x1, P5 ;  /* 0x0000000337377211 */ /* 0x000fe200028f0eff */
[----:B------:R-:W-:Y:S01]  /*95c0*/  IMAD R129, R97, 0x27, RZ ;  /* 0x0000002761817824 */ /* 0x000fe200078e02ff */
[----:B------:R-:W-:Y:S01]  /*95d0*/  F2FP.F16.F32.PACK_AB R120, R59, R120 ;  /* 0x000000783b78723e */ /* 0x000fe200000000ff */
[C---:B------:R-:W-:Y:S01]  /*95e0*/  IMAD R59, R97.reuse, 0x13, RZ ;  /* 0x00000013613b7824 */ /* 0x040fe200078e02ff */
        /* <DEDUP_REMOVED lines=10> */
[-C--:B------:R-:W-:Y:S01]  /*9690*/  IADD3 R64, P6, PT, R65, R2.reuse, RZ ;  /* 0x0000000241407210 */ /* 0x080fe20007fde0ff */
[----:B------:R-:W-:Y:S01]  /*96a0*/  IMAD R135, R97, 0x2d, RZ ;  /* 0x0000002d61877824 */ /* 0x000fe200078e02ff */
[----:B------:R-:W-:Y:S01]  /*96b0*/  IADD3 R58, P4, PT, R169, R2, RZ ;  /* 0x00000002a93a7210 */ /* 0x000fe20007f9e0ff */
[----:B------:R-:W-:Y:S01]  /*96c0*/  IMAD R137, R97, 0x2f, RZ ;  /* 0x0000002f61897824 */ /* 0x000fe200078e02ff */
[-C--:B------:R-:W-:Y:S01]  /*96d0*/  LEA.HI.X.SX32 R61, R53, R3.reuse, 0x1, P5 ;  /* 0x00000003353d7211 */ /* 0x080fe200028f0eff */
[----:B------:R-:W-:Y:S01]  /*96e0*/  IMAD R191, R97, 0x6a, RZ ;  /* 0x0000006a61bf7824 */ /* 0x000fe200078e02ff */
[-C--:B------:R-:W-:Y:S01]  /*96f0*/  LEA.HI.X.SX32 R53, R65, R3.reuse, 0x1, P2 ;  /* 0x0000000341357211 */ /* 0x080fe200010f0eff */
[----:B------:R-:W-:Y:S01]  /*9700*/  IMAD R139, R97, 0x31, RZ ;  /* 0x00000031618b7824 */ /* 0x000fe200078e02ff */
[----:B------:R-:W-:Y:S01]  /*9710*/  F2FP.F16.F32.PACK_AB R126, R67, R126 ;  /* 0x0000007e437e723e */ /* 0x000fe200000000ff */
        /* <DEDUP_REMOVED lines=22> */
[----:B------:R0:W-:Y:S01]  /*9880*/  STG.E.U16 desc[UR18][R2.64], R85 ;  /* 0x0000005502007986 */ /* 0x0001e2000c101512 */
[----:B------:R-:W-:Y:S01]  /*9890*/  LEA.HI.X.SX32 R67, R77, R3, 0x1, P5 ;  /* 0x000000034d437211 */ /* 0x000fe200028f0eff */
[----:B-1----:R-:W-:Y:S01]  /*98a0*/  UIMAD UR4, UR6, UR4, URZ ;  /* 0x00000004060472a4 */ /* 0x002fe2000f8e02ff */
[----:B------:R-:W-:-:S02]  /*98b0*/  IADD3 R80, P5, PT, R81, R2, RZ ;  /* 0x0000000251507210 */ /* 0x000fc40007fbe0ff */
[-C--:B------:R-:W-:Y:S01]  /*98c0*/  IADD3 R74, P2, PT, R201, R2.reuse, RZ ;  /* 0x00000002c94a7210 */ /* 0x080fe20007f5e0ff */
[----:B------:R-:W-:Y:S01]  /*98d0*/  USHF.L.U32 UR6, UR4, 0x2, URZ ;  /* 0x0000000204067899 */ /* 0x000fe200080006ff */
[-C--:B------:R-:W-:Y:S01]  /*98e0*/  LEA.HI.X.SX32 R77, R71, R3.reuse, 0x1, P3 ;  /* 0x00000003474d7211 */ /* 0x080fe200018f0eff */
[----:B------:R-:W-:Y:S01]  /*98f0*/  UIMAD.WIDE UR4, UR4, 0x4, URZ ;  /* 0x00000004040478a5 */ /* 0x000fe2000f8e02ff */
[-C--:B------:R-:W-:Y:S02]  /*9900*/  LEA.HI.X.SX32 R71, R81, R3.reuse, 0x1, P6 ;  /* 0x0000000351477211 */ /* 0x080fe400030f0eff */
[-C--:B------:R-:W-:Y:S02]  /*9910*/  IADD3 R106, P6, PT, R107, R2.reuse, RZ ;  /* 0x000000026b6a7210 */ /* 0x080fe40007fde0ff */
[----:B------:R-:W-:Y:S02]  /*9920*/  LEA.HI.X.SX32 R81, R75, R3, 0x1, P5 ;  /* 0x000000034b517211 */ /* 0x000fe400028f0eff */
[----:B------:R-:W-:-:S02]  /*9930*/  IADD3 R78, P4, PT, R209, R2, RZ ;  /* 0x00000002d14e7210 */ /* 0x000fc40007f9e0ff */
[-C--:B------:R-:W-:Y:S02]  /*9940*/  LEA.HI.X.SX32 R75, R107, R3.reuse, 0x1, P2 ;  /* 0x000000036b4b7211 */ /* 0x080fe400010f0eff */
[-C--:B------:R-:W-:Y:S02]  /*9950*/  IADD3 R114, P2, PT, R115, R2.reuse, RZ ;  /* 0x0000000273727210 */ /* 0x080fe40007f5e0ff */
[-C--:B------:R-:W-:Y:S02]  /*9960*/  IADD3 R82, P3, PT, R153, R2.reuse, RZ ;  /* 0x0000000299527210 */ /* 0x080fe40007f7e0ff */
[-C--:B------:R-:W-:Y:S02]  /*9970*/  IADD3 R110, P5, PT, R157, R2.reuse, RZ ;  /* 0x000000029d6e7210 */ /* 0x080fe40007fbe0ff */
[-C--:B------:R-:W-:Y:S02]  /*9980*/  LEA.HI.X.SX32 R107, R79, R3.reuse, 0x1, P6 ;  /* 0x000000034f6b7211 */ /* 0x080fe400030f0eff */
[----:B------:R-:W-:Y:S01]  /*9990*/  IADD3 R118, P6, PT, R159, R2, RZ ;  /* 0x000000029f767210 */ /* 0x000fe20007fde0ff */
[----:B------:R-:W-:Y:S01]  /*99a0*/  IMAD R159, R97, 0x7e, RZ ;  /* 0x0000007e619f7824 */ /* 0x000fe200078e02ff */
[----:B------:R-:W-:-:S02]  /*99b0*/  LEA.HI.X.SX32 R79, R115, R3, 0x1, P4 ;  /* 0x00000003734f7211 */ /* 0x000fc400020f0eff */
[-C--:B------:R-:W-:Y:S02]  /*99c0*/  IADD3 R122, P4, PT, R163, R2.reuse, RZ ;  /* 0x00000002a37a7210 */ /* 0x080fe40007f9e0ff */
[-C--:B------:R-:W-:Y:S02]  /*99d0*/  LEA.HI.X.SX32 R115, R83, R3.reuse, 0x1, P2 ;  /* 0x0000000353737211 */ /* 0x080fe400010f0eff */
[-C--:B------:R-:W-:Y:S02]  /*99e0*/  IADD3 R128, P2, PT, R167, R2.reuse, RZ ;  /* 0x00000002a7807210 */ /* 0x080fe40007f5e0ff */
[-C--:B------:R-:W-:Y:S02]  /*99f0*/  LEA.HI.X.SX32 R83, R111, R3.reuse, 0x1, P3 ;  /* 0x000000036f537211 */ /* 0x080fe400018f0eff */
[----:B------:R-:W-:Y:S02]  /*9a00*/  IADD3 R130, P3, PT, R171, R2, RZ ;  /* 0x00000002ab827210 */ /* 0x000fe40007f7e0ff */
        /* <DEDUP_REMOVED lines=9> */
[-C--:B------:R-:W-:Y:S02]  /*9aa0*/  LEA.HI.X.SX32 R133, R135, R3.reuse, 0x1, P5 ;  /* 0x0000000387857211 */ /* 0x080fe400028f0eff */
[-C--:B------:R-:W-:Y:S02]  /*9ab0*/  IADD3 R140, P3, PT, R191, R2.reuse, RZ ;  /* 0x00000002bf8c7210 */ /* 0x080fe40007f7e0ff */
[----:B------:R-:W-:Y:S02]  /*9ac0*/  LEA.HI.X.SX32 R135, R137, R3, 0x1, P6 ;  /* 0x0000000389877211 */ /* 0x000fe400030f0eff */
[----:B------:R-:W-:-:S02]  /*9ad0*/  IADD3 R142, P5, PT, R195, R2, RZ ;  /* 0x00000002c38e7210 */ /* 0x000fc40007fbe0ff */
[-C--:B------:R-:W-:Y:S02]  /*9ae0*/  LEA.HI.X.SX32 R137, R139, R3.reuse, 0x1, P4 ;  /* 0x000000038b897211 */ /* 0x080fe400020f0eff */
[-C--:B------:R-:W-:Y:S02]  /*9af0*/  IADD3 R144, P6, PT, R199, R2.reuse, RZ ;  /* 0x00000002c7907210 */ /* 0x080fe40007fde0ff */
[-C--:B------:R-:W-:Y:S02]  /*9b00*/  LEA.HI.X.SX32 R139, R141, R3.reuse, 0x1, P2 ;  /* 0x000000038d8b7211 */ /* 0x080fe400010f0eff */
[----:B------:R-:W-:Y:S02]  /*9b10*/  IADD3 R146, P2, PT, R207, R2, RZ ;  /* 0x00000002cf927210 */ /* 0x000fe40007f5e0ff */
[-C--:B------:R-:W-:Y:S02]  /*9b20*/  LEA.HI.X.SX32 R141, R143, R3.reuse, 0x1, P3 ;  /* 0x000000038f8d7211 */ /* 0x080fe400018f0eff */
[----:B------:R-:W-:-:S02]  /*9b30*/  LEA.HI.X.SX32 R143, R145, R3, 0x1, P5 ;  /* 0x00000003918f7211 */ /* 0x000fc400028f0eff */
[-C--:B------:R-:W-:Y:S02]  /*9b40*/  LEA.HI.X.SX32 R145, R147, R3.reuse, 0x1, P6 ;  /* 0x0000000393917211 */ /* 0x080fe400030f0eff */
[----:B------:R-:W-:Y:S02]  /*9b50*/  LEA.HI.X.SX32 R147, R151, R3, 0x1, P2 ;  /* 0x0000000397937211 */ /* 0x000fe400010f0eff */
[----:B------:R-:W-:Y:S02]  /*9b60*/  SHF.L.U32 R151, R97, 0x1, RZ ;  /* 0x0000000161977819 */ /* 0x000fe400000006ff */
[-C--:B------:R-:W-:Y:S02]  /*9b70*/  IADD3 R148, P4, PT, R203, R2.reuse, RZ ;  /* 0x00000002cb947210 */ /* 0x080fe40007f9e0ff */
[-C--:B------:R-:W-:Y:S02]  /*9b80*/  IADD3 R154, P6, PT, R151, R2.reuse, RZ ;  /* 0x00000002979a7210 */ /* 0x080fe40007fde0ff */
[----:B------:R-:W-:-:S02]  /*9b90*/  LEA R156, P2, R97, R2, 0x2 ;  /* 0x00000002619c7211 */ /* 0x000fc400078410ff */
[-C--:B------:R-:W-:Y:S02]  /*9ba0*/  LEA.HI.X.SX32 R149, R149, R3.reuse, 0x1, P4 ;  /* 0x0000000395957211 */ /* 0x080fe400020f0eff */
[C---:B------:R-:W-:Y:S02]  /*9bb0*/  SHF.L.U32 R153, R97.reuse, 0x2, RZ ;  /* 0x0000000261997819 */ /* 0x040fe400000006ff */
[C---:B------:R-:W-:Y:S02]  /*9bc0*/  LEA R158, P3, R97.reuse, R2, 0x3 ;  /* 0x00000002619e7211 */ /* 0x040fe400078618ff */
[-C--:B------:R-:W-:Y:S02]  /*9bd0*/  LEA.HI.X.SX32 R155, R97, R3.reuse, 0x1, P6 ;  /* 0x00000003619b7211 */ /* 0x080fe400030f0eff */
[----:B------:R-:W-:Y:S02]  /*9be0*/  LEA.HI.X.SX32 R157, R151, R3, 0x1, P2 ;  /* 0x00000003979d7211 */ /* 0x000fe400010f0eff */
[----:B------:R-:W-:-:S02]  /*9bf0*/  SHF.L.U32 R161, R97, 0x3, RZ ;  /* 0x0000000361a17819 */ /* 0x000fc400000006ff */
[C---:B------:R-:W-:Y:S02]  /*9c00*/  SHF.L.U32 R163, R97.reuse, 0x4, RZ ;  /* 0x0000000461a37819 */ /* 0x040fe400000006ff */
[C---:B------:R-:W-:Y:S02]  /*9c10*/  SHF.L.U32 R165, R97.reuse, 0x5, RZ ;  /* 0x0000000561a57819 */ /* 0x040fe400000006ff */
[C---:B------:R-:W-:Y:S02]  /*9c20*/  LEA R167, R97.reuse, -R97, 0x6 ;  /* 0x8000006161a77211 */ /* 0x040fe400078e30ff */
[CC--:B------:R-:W-:Y:S02]  /*9c30*/  LEA R160, P4, R97.reuse, R2.reuse, 0x4 ;  /* 0x0000000261a07211 */ /* 0x0c0fe400078820ff */
[CC--:B------:R-:W-:Y:S02]  /*9c40*/  LEA R162, P5, R97.reuse, R2.reuse, 0x5 ;  /* 0x0000000261a27211 */ /* 0x0c0fe400078a28ff */
[----:B------:R-:W-:-:S02]  /*9c50*/  LEA R152, P6, R97, R2, 0x6 ;  /* 0x0000000261987211 */ /* 0x000fc400078c30ff */
[----:B------:R-:W-:Y:S02]  /*9c60*/  IADD3 R150, P2, PT, R159, R2, RZ ;  /* 0x000000029f967210 */ /* 0x000fe40007f5e0ff */
[-C--:B------:R-:W-:Y:S02]  /*9c70*/  LEA.HI.X.SX32 R159, R153, R3.reuse, 0x1, P3 ;  /* 0x00000003999f7211 */ /* 0x080fe400018f0eff */
[-C--:B------:R-:W-:Y:S02]  /*9c80*/  LEA.HI.X.SX32 R161, R161, R3.reuse, 0x1, P4 ;  /* 0x00000003a1a17211 */ /* 0x080fe400020f0eff */
[-C--:B------:R-:W-:Y:S02]  /*9c90*/  LEA.HI.X.SX32 R163, R163, R3.reuse, 0x1, P5 ;  /* 0x00000003a3a37211 */ /* 0x080fe400028f0eff */
[-C--:B------:R-:W-:Y:S02]  /*9ca0*/  LEA.HI.X.SX32 R153, R165, R3.reuse, 0x1, P6 ;  /* 0x00000003a5997211 */ /* 0x080fe400030f0eff */
[----:B------:R-:W-:-:S02]  /*9cb0*/  LEA.HI.X.SX32 R151, R167, R3, 0x1, P2 ;  /* 0x00000003a7977211 */ /* 0x000fc400010f0eff */
[----:B0-----:R-:W-:Y:S02]  /*9cc0*/  PRMT R3, R85, 0x7632, R3 ;  /* 0x0000763255037816 */ /* 0x001fe40000000003 */
[----:B------:R-:W-:Y:S02]  /*9cd0*/  PRMT R97, R86, 0x7632, R97 ;  /* 0x0000763256617816 */ /* 0x000fe40000000061 */
[----:B------:R-:W-:Y:S01]  /*9ce0*/  PRMT R2, R88, 0x7632, R2 ;  /* 0x0000763258027816 */ /* 0x000fe20000000002 */
[----:B------:R0:W-:Y:S04]  /*9cf0*/  STG.E.U16 desc[UR18][R154.64], R3 ;  /* 0x000000039a007986 */ /* 0x0001e8000c101512 */
[----:B------:R-:W-:Y:S04]  /*9d00*/  STG.E.U16 desc[UR18][R156.64], R86 ;  /* 0x000000569c007986 */ /* 0x000fe8000c101512 */
[----:B------:R1:W-:Y:S04]  /*9d10*/  STG.E.U16 desc[UR18][R16.64], R97 ;  /* 0x0000006110007986 */ /* 0x0003e8000c101512 */
[----:B------:R-:W-:Y:S01]  /*9d20*/  STG.E.U16 desc[UR18][R158.64], R87 ;  /* 0x000000579e007986 */ /* 0x000fe2000c101512 */
[----:B0-----:R-:W-:-:S02]  /*9d30*/  PRMT R3, R89, 0x7632, R3 ;  /* 0x0000763259037816 */ /* 0x001fc40000000003 */
[----:B-1----:R-:W-:-:S05]  /*9d40*/  PRMT R17, R87, 0x7632, R17 ;  /* 0x0000763257117816 */ /* 0x002fca0000000011 */
[----:B------:R0:W-:Y:S04]  /*9d50*/  STG.E.U16 desc[UR18][R24.64], R17 ;  /* 0x0000001118007986 */ /* 0x0001e8000c101512 */
[----:B------:R1:W-:Y:S04]  /*9d60*/  STG.E.U16 desc[UR18][R14.64], R88 ;  /* 0x000000580e007986 */ /* 0x0003e8000c101512 */
[----:B------:R2:W-:Y:S04]  /*9d70*/  STG.E.U16 desc[UR18][R32.64], R2 ;  /* 0x0000000220007986 */ /* 0x0005e8000c101512 */
[----:B------:R-:W-:Y:S01]  /*9d80*/  STG.E.U16 desc[UR18][R160.64], R89 ;  /* 0x00000059a0007986 */ /* 0x000fe2000c101512 */
[----:B0-----:R-:W-:-:S02]  /*9d90*/  PRMT R25, R91, 0x7632, R25 ;  /* 0x000076325b197816 */ /* 0x001fc40000000019 */
[----:B-1----:R-:W-:Y:S01]  /*9da0*/  PRMT R15, R90, 0x7632, R15 ;  /* 0x000076325a0f7816 */ /* 0x002fe2000000000f */
[----:B------:R0:W-:Y:S01]  /*9db0*/  STG.E.U16 desc[UR18][R38.64], R3 ;  /* 0x0000000326007986 */ /* 0x0001e2000c101512 */
[----:B--2---:R-:W-:-:S03]  /*9dc0*/  PRMT R2, R92, 0x7632, R2 ;  /* 0x000076325c027816 */ /* 0x004fc60000000002 */
[----:B------:R-:W-:Y:S01]  /*9dd0*/  STG.E.U16 desc[UR18][R22.64], R90 ;  /* 0x0000005a16007986 */ /* 0x000fe2000c101512 */
[----:B------:R-:W-:-:S03]  /*9de0*/  PRMT R32, R94, 0x7632, R32 ;  /* 0x000076325e207816 */ /* 0x000fc60000000020 */
[----:B------:R-:W-:Y:S04]  /*9df0*/  STG.E.U16 desc[UR18][R44.64], R15 ;  /* 0x0000000f2c007986 */ /* 0x000fe8000c101512 */
[----:B------:R1:W-:Y:S01]  /*9e00*/  STG.E.U16 desc[UR18][R12.64], R91 ;  /* 0x0000005b0c007986 */ /* 0x0003e2000c101512 */
[----:B0-----:R-:W-:Y:S02]  /*9e10*/  PRMT R3, R93, 0x7632, R3 ;  /* 0x000076325d037816 */ /* 0x001fe40000000003 */
[----:B------:R-:W-:Y:S01]  /*9e20*/  PRMT R38, R98, 0x7632, R38 ;  /* 0x0000763262267816 */ /* 0x000fe20000000026 */
[----:B------:R-:W-:Y:S04]  /*9e30*/  STG.E.U16 desc[UR18][R50.64], R25 ;  /* 0x0000001932007986 */ /* 0x000fe8000c101512 */
[----:B------:R-:W-:Y:S04]  /*9e40*/  STG.E.U16 desc[UR18][R30.64], R92 ;  /* 0x0000005c1e007986 */ /* 0x000fe8000c101512 */
[----:B------:R0:W-:Y:S01]  /*9e50*/  STG.E.U16 desc[UR18][R56.64], R2 ;  /* 0x0000000238007986 */ /* 0x0001e2000c101512 */
[----:B-1----:R-:W-:-:S03]  /*9e60*/  PRMT R12, R95, 0x7632, R12 ;  /* 0x000076325f0c7816 */ /* 0x002fc6000000000c */
[----:B------:R-:W-:Y:S04]  /*9e70*/  STG.E.U16 desc[UR18][R162.64], R93 ;  /* 0x0000005da2007986 */ /* 0x000fe8000c101512 */
[----:B------:R1:W-:Y:S04]  /*9e80*/  STG.E.U16 desc[UR18][R60.64], R3 ;  /* 0x000000033c007986 */ /* 0x0003e8000c101512 */
[----:B------:R-:W-:Y:S01]  /*9e90*/  STG.E.U16 desc[UR18][R36.64], R94 ;  /* 0x0000005e24007986 */ /* 0x000fe2000c101512 */
[----:B0-----:R-:W-:Y:S02]  /*9ea0*/  PRMT R2, R96, 0x7632, R2 ;  /* 0x0000763260027816 */ /* 0x001fe40000000002 */
[----:B------:R-:W-:Y:S01]  /*9eb0*/  PRMT R57, R101, 0x7632, R57 ;  /* 0x0000763265397816 */ /* 0x000fe20000000039 */
[----:B------:R0:W-:Y:S04]  /*9ec0*/  STG.E.U16 desc[UR18][R64.64], R32 ;  /* 0x0000002040007986 */ /* 0x0001e8000c101512 */
[----:B------:R-:W-:Y:S01]  /*9ed0*/  STG.E.U16 desc[UR18][R20.64], R95 ;  /* 0x0000005f14007986 */ /* 0x000fe2000c101512 */
[----:B-1----:R-:W-:-:S02]  /*9ee0*/  PRMT R3, R99, 0x7632, R3 ;  /* 0x0000763263037816 */ /* 0x002fc40000000003 */
[----:B------:R-:W-:Y:S01]  /*9ef0*/  PRMT R61, R105, 0x7632, R61 ;  /* 0x00007632693d7816 */ /* 0x000fe2000000003d */
[----:B------:R1:W-:Y:S04]  /*9f00*/  STG.E.U16 desc[UR18][R68.64], R12 ;  /* 0x0000000c44007986 */ /* 0x0003e8000c101512 */
[----:B------:R-:W-:Y:S01]  /*9f10*/  STG.E.U16 desc[UR18][R42.64], R96 ;  /* 0x000000602a007986 */ /* 0x000fe2000c101512 */
[----:B0-----:R-:W-:Y:S02]  /*9f20*/  PRMT R64, R108, 0x7632, R64 ;  /* 0x000076326c407816 */ /* 0x001fe40000000040 */
[----:B------:R-:W-:Y:S01]  /*9f30*/  PRMT R65, R109, 0x7632, R65 ;  /* 0x000076326d417816 */ /* 0x000fe20000000041 */
[----:B------:R0:W-:Y:S04]  /*9f40*/  STG.E.U16 desc[UR18][R72.64], R2 ;  /* 0x0000000248007986 */ /* 0x0001e8000c101512 */
[----:B------:R2:W-:Y:S01]  /*9f50*/  STG.E.U16 desc[UR18][R10.64], R98 ;  /* 0x000000620a007986 */ /* 0x0005e2000c101512 */
[----:B-1----:R-:W-:-:S02]  /*9f60*/  PRMT R68, R116, 0x7632, R68 ;  /* 0x0000763274447816 */ /* 0x002fc40000000044 */
[----:B------:R-:W-:Y:S01]  /*9f70*/  PRMT R69, R117, 0x7632, R69 ;  /* 0x0000763275457816 */ /* 0x000fe20000000045 */
[----:B------:R-:W-:Y:S04]  /*9f80*/  STG.E.U16 desc[UR18][R76.64], R38 ;  /* 0x000000264c007986 */ /* 0x000fe8000c101512 */
[----:B------:R-:W-:Y:S01]  /*9f90*/  STG.E.U16 desc[UR18][R48.64], R99 ;  /* 0x0000006330007986 */ /* 0x000fe2000c101512 */
[----:B0-----:R-:W-:Y:S02]  /*9fa0*/  PRMT R2, R102, 0x7632, R2 ;  /* 0x0000763266027816 */ /* 0x001fe40000000002 */
[----:B------:R-:W-:Y:S01]  /*9fb0*/  PRMT R72, R125, 0x7632, R72 ;  /* 0x000076327d487816 */ /* 0x000fe20000000048 */
[----:B------:R0:W-:Y:S01]  /*9fc0*/  STG.E.U16 desc[UR18][R80.64], R3 ;  /* 0x0000000350007986 */ /* 0x0001e2000c101512 */
[----:B--2---:R-:W-:-:S02]  /*9fd0*/  PRMT R11, R100, 0x7632, R11 ;  /* 0x00007632640b7816 */ /* 0x004fc4000000000b */
[----:B------:R-:W-:Y:S01]  /*9fe0*/  PRMT R73, R124, 0x7632, R73 ;  /* 0x000076327c497816 */ /* 0x000fe20000000049 */
[----:B------:R-:W-:Y:S04]  /*9ff0*/  STG.E.U16 desc[UR18][R28.64], R100 ;  /* 0x000000641c007986 */ /* 0x000fe8000c101512 */
[----:B------:R-:W-:Y:S04]  /*a000*/  STG.E.U16 desc[UR18][R106.64], R11 ;  /* 0x0000000b6a007986 */ /* 0x000fe8000c101512 */
[----:B------:R1:W-:Y:S01]  /*a010*/  STG.E.U16 desc[UR18][R54.64], R101 ;  /* 0x0000006536007986 */ /* 0x0003e2000c101512 */
[----:B0-----:R-:W-:-:S03]  /*a020*/  PRMT R3, R104, 0x7632, R3 ;  /* 0x0000763268037816 */ /* 0x001fc60000000003 */
[----:B------:R-:W-:Y:S04]  /*a030*/  STG.E.U16 desc[UR18][R114.64], R57 ;  /* 0x0000003972007986 */ /* 0x000fe8000c101512 */
[----:B------:R-:W-:Y:S01]  /*a040*/  STG.E.U16 desc[UR18][R152.64], R102 ;  /* 0x0000006698007986 */ /* 0x000fe2000c101512 */
[----:B-1----:R-:W-:-:S03]  /*a050*/  PRMT R55, R103, 0x7632, R55 ;  /* 0x0000763267377816 */ /* 0x002fc60000000037 */
[----:B------:R0:W-:Y:S04]  /*a060*/  STG.E.U16 desc[UR18][R82.64], R2 ;  /* 0x0000000252007986 */ /* 0x0001e8000c101512 */
[----:B------:R-:W-:Y:S04]  /*a070*/  STG.E.U16 desc[UR18][R46.64], R103 ;  /* 0x000000672e007986 */ /* 0x000fe8000c101512 */
[----:B------:R-:W-:Y:S04]  /*a080*/  STG.E.U16 desc[UR18][R110.64], R55 ;  /* 0x000000376e007986 */ /* 0x000fe8000c101512 */
[----:B------:R-:W-:Y:S01]  /*a090*/  STG.E.U16 desc[UR18][R18.64], R104 ;  /* 0x0000006812007986 */ /* 0x000fe2000c101512 */
[----:B0-----:R-:W-:-:S03]  /*a0a0*/  PRMT R2, R112, 0x7632, R2 ;  /* 0x0000763270027816 */ /* 0x001fc60000000002 */
[----:B------:R0:W-:Y:S04]  /*a0b0*/  STG.E.U16 desc[UR18][R118.64], R3 ;  /* 0x0000000376007986 */ /* 0x0001e8000c101512 */
[----:B------:R-:W-:Y:S04]  /*a0c0*/  STG.E.U16 desc[UR18][R52.64], R105 ;  /* 0x0000006934007986 */ /* 0x000fe8000c101512 */
[----:B------:R-:W-:Y:S04]  /*a0d0*/  STG.E.U16 desc[UR18][R122.64], R61 ;  /* 0x0000003d7a007986 */ /* 0x000fe8000c101512 */
[----:B------:R1:W-:Y:S01]  /*a0e0*/  STG.E.U16 desc[UR18][R6.64], R108 ;  /* 0x0000006c06007986 */ /* 0x0003e2000c101512 */
[----:B0-----:R-:W-:-:S03]  /*a0f0*/  PRMT R3, R113, 0x7632, R3 ;  /* 0x0000763271037816 */ /* 0x001fc60000000003 */
[----:B------:R-:W-:Y:S04]  /*a100*/  STG.E.U16 desc[UR18][R128.64], R64 ;  /* 0x0000004080007986 */ /* 0x000fe8000c101512 */
[----:B------:R-:W-:Y:S01]  /*a110*/  STG.E.U16 desc[UR18][R58.64], R109 ;  /* 0x0000006d3a007986 */ /* 0x000fe2000c101512 */
[----:B-1----:R-:W0:Y:S03]  /*a120*/  LDC.64 R6, c[0x0][0x3a0] ;  /* 0x0000e800ff067b82 */ /* 0x002e260000000a00 */
[----:B------:R-:W-:Y:S04]  /*a130*/  STG.E.U16 desc[UR18][R130.64], R65 ;  /* 0x0000004182007986 */ /* 0x000fe8000c101512 */
[----:B------:R-:W-:Y:S04]  /*a140*/  STG.E.U16 desc[UR18][R26.64], R112 ;  /* 0x000000701a007986 */ /* 0x000fe8000c101512 */
[----:B------:R1:W-:Y:S04]  /*a150*/  STG.E.U16 desc[UR18][R132.64], R2 ;  /* 0x0000000284007986 */ /* 0x0003e8000c101512 */
[----:B------:R-:W-:Y:S04]  /*a160*/  STG.E.U16 desc[UR18][R62.64], R113 ;  /* 0x000000713e007986 */ /* 0x000fe8000c101512 */
[----:B------:R2:W-:Y:S04]  /*a170*/  STG.E.U16 desc[UR18][R134.64], R3 ;  /* 0x0000000386007986 */ /* 0x0005e8000c101512 */
[----:B------:R4:W-:Y:S01]  /*a180*/  STG.E.U16 desc[UR18][R4.64], R116 ;  /* 0x0000007404007986 */ /* 0x0009e2000c101512 */
[----:B-1----:R-:W-:-:S03]  /*a190*/  PRMT R2, R121, 0x7632, R2 ;  /* 0x0000763279027816 */ /* 0x002fc60000000002 */
[----:B------:R-:W-:Y:S04]  /*a1a0*/  STG.E.U16 desc[UR18][R136.64], R68 ;  /* 0x0000004488007986 */ /* 0x000fe8000c101512 */
[----:B------:R-:W-:Y:S01]  /*a1b0*/  STG.E.U16 desc[UR18][R66.64], R117 ;  /* 0x0000007542007986 */ /* 0x000fe2000c101512 */
[C---:B--2---:R-:W-:Y:S01]  /*a1c0*/  SHF.L.U32 R3, R0.reuse, 0x2, RZ ;  /* 0x0000000200037819 */ /* 0x044fe200000006ff */
[----:B------:R-:W-:Y:S01]  /*a1d0*/  IMAD.HI R0, R0, 0x4, RZ ;  /* 0x0000000400007827 */ /* 0x000fe200078e02ff */
[----:B----4-:R-:W-:Y:S01]  /*a1e0*/  PRMT R4, R120, 0x7632, R4 ;  /* 0x0000763278047816 */ /* 0x010fe20000000004 */
[----:B------:R-:W-:Y:S01]  /*a1f0*/  STG.E.U16 desc[UR18][R138.64], R69 ;  /* 0x000000458a007986 */ /* 0x000fe2000c101512 */
[----:B------:R-:W-:-:S03]  /*a200*/  PRMT R5, R127, 0x7632, R5 ;  /* 0x000076327f057816 */ /* 0x000fc60000000005 */
[----:B------:R-:W-:Y:S04]  /*a210*/  STG.E.U16 desc[UR18][R34.64], R121 ;  /* 0x0000007922007986 */ /* 0x000fe8000c101512 */
[----:B------:R0:W-:Y:S04]  /*a220*/  STG.E.U16 desc[UR18][R140.64], R2 ;  /* 0x000000028c007986 */ /* 0x0001e8000c101512 */
[----:B------:R-:W-:Y:S04]  /*a230*/  STG.E.U16 desc[UR18][R70.64], R120 ;  /* 0x0000007846007986 */ /* 0x000fe8000c101512 */
[----:B------:R-:W-:Y:S04]  /*a240*/  STG.E.U16 desc[UR18][R142.64], R4 ;  /* 0x000000048e007986 */ /* 0x000fe8000c101512 */
[----:B------:R-:W-:Y:S01]  /*a250*/  STG.E.U16 desc[UR18][R8.64], R125 ;  /* 0x0000007d08007986 */ /* 0x000fe2000c101512 */
[----:B0-----:R-:W-:-:S03]  /*a260*/  IADD3 R2, P1, P2, R3, UR6, R6 ;  /* 0x0000000603027c10 */ /* 0x001fc6000fa3e006 */
[----:B------:R-:W-:Y:S01]  /*a270*/  STG.E.U16 desc[UR18][R144.64], R72 ;  /* 0x0000004890007986 */ /* 0x000fe2000c101512 */
[----:B------:R-:W-:-:S03]  /*a280*/  IADD3.X R3, PT, PT, R0, UR5, R7, P1, P2 ;  /* 0x0000000500037c10 */ /* 0x000fc60008fe4407 */
[----:B------:R0:W-:Y:S04]  /*a290*/  STG.E.U16 desc[UR18][R74.64], R127 ;  /* 0x0000007f4a007986 */ /* 0x0001e8000c101512 */
[----:B------:R1:W-:Y:S04]  /*a2a0*/  STG.E.U16 desc[UR18][R148.64], R5 ;  /* 0x0000000594007986 */ /* 0x0003e8000c101512 */
[----:B------:R1:W-:Y:S01]  /*a2b0*/  STG.E.U16 desc[UR18][R40.64], R124 ;  /* 0x0000007c28007986 */ /* 0x0003e2000c101512 */
[----:B0-----:R-:W-:-:S03]  /*a2c0*/  PRMT R75, R126, 0x7632, R75 ;  /* 0x000076327e4b7816 */ /* 0x001fc6000000004b */
[----:B------:R1:W-:Y:S04]  /*a2d0*/  STG.E.U16 desc[UR18][R146.64], R73 ;  /* 0x0000004992007986 */ /* 0x0003e8000c101512 */
[----:B------:R1:W-:Y:S04]  /*a2e0*/  STG.E.U16 desc[UR18][R78.64], R126 ;  /* 0x0000007e4e007986 */ /* 0x0003e8000c101512 */
[----:B------:R1:W-:Y:S04]  /*a2f0*/  STG.E.U16 desc[UR18][R150.64], R75 ;  /* 0x0000004b96007986 */ /* 0x0003e8000c101512 */
[----:B------:R1:W-:Y:S01]  /*a300*/  STG.E desc[UR18][R2.64], R84 ;  /* 0x0000005402007986 */ /* 0x0003e2000c101912 */
[----:B---3--:R-:W-:Y:S06]  /*a310*/  BAR.SYNC.DEFER_BLOCKING 0x0 ;  /* 0x0000000000007b1d */ /* 0x008fec0000010000 */
[----:B------:R-:W-:Y:S05]  /*a320*/  @P0 BRA `(.L_x_20) ;  /* 0x0000000000a00947 */ /* 0x000fea0003800000 */
[----:B------:R-:W0:Y:S01]  /*a330*/  S2UR UR5, SR_CgaCtaId ;  /* 0x00000000000579c3 */ /* 0x000e220000008800 */
[----:B------:R-:W-:Y:S01]  /*a340*/  NOP ;  /* 0x0000000000007918 */ /* 0x000fe20000000000 */
[----:B------:R-:W-:Y:S01]  /*a350*/  UMOV UR4, 0x50 ;  /* 0x0000005000047882 */ /* 0x000fe20000000000 */
[----:B------:R-:W-:Y:S01]  /*a360*/  MOV R0, UR8 ;  /* 0x0000000800007c02 */ /* 0x000fe20008000f00 */
[----:B------:R-:W-:Y:S01]  /*a370*/  HFMA2 R7, -RZ, RZ, 0, 5.9604644775390625e-08 ;  /* 0x00000001ff077431 */ /* 0x000fe200000001ff */
[----:B-1----:R-:W-:Y:S02]  /*a380*/  MOV R3, 0xffff ;  /* 0x0000ffff00037802 */ /* 0x002fe40000000f00 */
[----:B------:R-:W-:-:S04]  /*a390*/  LOP3.LUT R0, R0, 0xffff, RZ, 0xc0, !PT ;  /* 0x0000ffff00007812 */ /* 0x000fc800078ec0ff */
[----:B------:R-:W-:-:S04]  /*a3a0*/  SHF.R.U32.HI R0, RZ, 0x5, R0 ;  /* 0x00000005ff007819 */ /* 0x000fc80000011600 */
[----:B------:R-:W-:Y:S02]  /*a3b0*/  IADD3 R2, PT, PT, R0, 0x10, RZ ;  /* 0x0000001000027810 */ /* 0x000fe40007ffe0ff */
[----:B------:R-:W-:Y:S01]  /*a3c0*/  SHF.L.U32 R0, R3, R0, RZ ;  /* 0x0000000003007219 */ /* 0x000fe200000006ff */
[----:B0-----:R-:W-:Y:S01]  /*a3d0*/  ULEA UR6, UR5, UR4, 0x18 ;  /* 0x0000000405067291 */ /* 0x001fe2000f8ec0ff */
[----:B------:R-:W-:-:S04]  /*a3e0*/  SHF.L.U32 R3, R7, R2, RZ ;  /* 0x0000000207037219 */ /* 0x000fc800000006ff */
[----:B------:R-:W-:-:S04]  /*a3f0*/  LOP3.LUT R0, R3, R0, RZ, 0xfc, !PT ;  /* 0x0000000003007212 */ /* 0x000fc800078efcff */
[----:B------:R-:W0:Y:S01]  /*a400*/  LDS R5, [UR6] ;  /* 0x00000006ff057984 */ /* 0x000e220008000800 */
[C---:B------:R-:W-:Y:S02]  /*a410*/  LOP3.LUT R2, R0.reuse, 0xffff, RZ, 0xc0, !PT ;  /* 0x0000ffff00027812 */ /* 0x040fe400078ec0ff */
[----:B0-----:R-:W-:-:S04]  /*a420*/  LOP3.LUT R3, R0, 0xffff, R5, 0x80, !PT ;  /* 0x0000ffff00037812 */ /* 0x001fc800078e8005 */
[----:B------:R-:W-:-:S13]  /*a430*/  ISETP.NE.AND P0, PT, R3, R2, PT ;  /* 0x000000020300720c */ /* 0x000fda0003f05270 */
[----:B------:R-:W-:Y:S05]  /*a440*/  @P0 BRA `(.L_x_21) ;  /* 0x0000000000500947 */ /* 0x000fea0003800000 */
[----:B------:R-:W-:Y:S02]  /*a450*/  SHF.R.U32.HI R5, RZ, 0x10, R5 ;  /* 0x00000010ff057819 */ /* 0x000fe40000011605 */
[----:B------:R-:W-:-:S04]  /*a460*/  SHF.R.U32.HI R2, RZ, 0x10, R0 ;  /* 0x00000010ff027819 */ /* 0x000fc80000011600 */
[----:B------:R-:W-:-:S04]  /*a470*/  LOP3.LUT R5, R5, R2, RZ, 0xc0, !PT ;  /* 0x0000000205057212 */ /* 0x000fc800078ec0ff */
[----:B------:R-:W-:-:S13]  /*a480*/  ISETP.NE.AND P0, PT, R5, R2, PT ;  /* 0x000000020500720c */ /* 0x000fda0003f05270 */
[----:B------:R-:W-:Y:S05]  /*a490*/  @P0 BRA `(.L_x_22) ;  /* 0x0000000000300947 */ /* 0x000fea0003800000 */
[----:B------:R-:W-:Y:S01]  /*a4a0*/  R2UR UR4, R0 ;  /* 0x00000000000472ca */ /* 0x000fe200000e0000 */
[----:B------:R-:W-:Y:S01]  /*a4b0*/  VOTEU.ANY UR5, UPT, PT ;  /* 0x0000000000057886 */ /* 0x000fe200038e0100 */
[----:B------:R-:W0:Y:S01]  /*a4c0*/  S2R R0, SR_LANEID ;  /* 0x0000000000007919 */ /* 0x000e220000000000 */
[----:B------:R-:W-:-:S10]  /*a4d0*/  UFLO.U32 UR5, UR5 ;  /* 0x00000005000572bd */ /* 0x000fd400080e0000 */
[----:B------:R-:W-:-:S06]  /*a4e0*/  ULOP3.LUT UR4, URZ, UR4, URZ, 0x33, !UPT ;  /* 0x00000004ff047292 */ /* 0x000fcc000f8e33ff */
[----:B------:R-:W-:-:S04]  /*a4f0*/  MOV R2, UR4 ;  /* 0x0000000400027c02 */ /* 0x000fc80008000f00 */
[----:B------:R-:W1:Y:S02]  /*a500*/  REDUX UR7, R2 ;  /* 0x00000000020773c4 */ /* 0x000e640000000000 */
[----:B------:R2:W-:Y:S01]  /*a510*/  UTCATOMSWS.AND URZ, UR4 ;  /* 0x0000000400ff79e3 */ /* 0x0005e20008000000 */
[----:B0-----:R-:W-:Y:S02]  /*a520*/  ISETP.EQ.U32.AND P0, PT, R0, UR5, PT ;  /* 0x0000000500007c0c */ /* 0x001fe4000bf02070 */
[----:B-1----:R-:W-:-:S11]  /*a530*/  MOV R0, UR7 ;  /* 0x0000000700007c02 */ /* 0x002fd60008000f00 */
[----:B------:R2:W-:Y:S01]  /*a540*/  @P0 ATOMS.AND RZ, [UR6], R0 ;  /* 0x00000000ffff098c */ /* 0x0005e2000a800006 */
[----:B------:R-:W-:Y:S05]  /*a550*/  BRA `(.L_x_20) ;  /* 0x0000000000147947 */ /* 0x000fea0003800000 */
.L_x_22:
[----:B------:R-:W-:-:S07]  /*a560*/  MOV R2, 0xa580 ;  /* 0x0000a58000027802 */ /* 0x000fce0000000f00 */
[----:B------:R-:W-:Y:S05]  /*a570*/  CALL.REL.NOINC `($__internal_0_$__cuda_sm10x_tcgen05_guardrail_trap_col_being_dealloced_not_returned_by_alloc) ;  /* 0x0000000000447944 */ /* 0x000fea0003c00000 */
[----:B------:R-:W-:Y:S05]  /*a580*/  BRA `(.L_x_20) ;  /* 0x0000000000087947 */ /* 0x000fea0003800000 */
.L_x_21:
[----:B------:R-:W-:-:S07]  /*a590*/  MOV R2, 0xa5b0 ;  /* 0x0000a5b000027802 */ /* 0x000fce0000000f00 */
[----:B------:R-:W-:Y:S05]  /*a5a0*/  CALL.REL.NOINC `($__internal_2_$__cuda_sm10x_tcgen05_guardrail_trap_unallocated_columns_being_dealloced) ;  /* 0x0000000000507944 */ /* 0x000fea0003c00000 */
.L_x_20:
[----:B------:R-:W-:Y:S01]  /*a5b0*/  NOP ;  /* 0x0000000000007918 */ /* 0x000fe20000000000 */
[----:B--2---:R-:W-:Y:S05]  /*a5c0*/  EXIT ;  /* 0x000000000000794d */ /* 0x004fea0003800000 */
.L_x_8:
[----:B------:R-:W1:Y:S02]  /*a5d0*/  SYNCS.PHASECHK.TRANS64.TRYWAIT P4, [UR7+0xa000], RZ ;  /* 0x00a000ffff0075a7 */ /* 0x000e640008081107 */
[----:B-1----:R-:W-:Y:S05]  /*a5e0*/  @!P4 BRA `(.L_x_8) ;  /* 0xfffffffc00f8c947 */ /* 0x002fea000383ffff */
[----:B------:R-:W-:Y:S05]  /*a5f0*/  BRA `(.L_x_7) ;  /* 0xffffff8000a87947 */ /* 0x000fea000383ffff */
.L_x_14:
[----:B------:R-:W1:Y:S02]  /*a600*/  SYNCS.PHASECHK.TRANS64.TRYWAIT P2, [UR7+0xe010], RZ ;  /* 0x00e010ffff0075a7 */ /* 0x000e640008041107 */
[----:B-1----:R-:W-:Y:S05]  /*a610*/  @!P2 BRA `(.L_x_14) ;  /* 0xfffffffc00f8a947 */ /* 0x002fea000383ffff */
[----:B------:R-:W-:Y:S05]  /*a620*/  BRA `(.L_x_23) ;  /* 0xffffffb000c47947 */ /* 0x000fea000383ffff */
.L_x_15:
[----:B------:R-:W1:Y:S02]  /*a630*/  SYNCS.PHASECHK.TRANS64.TRYWAIT P2, [UR10], R93 ;  /* 0x0000005dff0075a7 */ /* 0x000e64000804110a */
[----:B-1----:R-:W-:Y:S05]  /*a640*/  @!P2 BRA `(.L_x_15) ;  /* 0xfffffffc00f8a947 */ /* 0x002fea000383ffff */
[----:B------:R-:W-:Y:S05]  /*a650*/  BRA `(.L_x_24) ;  /* 0xffffffbc00207947 */ /* 0x000fea000383ffff */
.L_x_19:
[----:B------:R-:W1:Y:S02]  /*a660*/  SYNCS.PHASECHK.TRANS64.TRYWAIT P4, [UR10], R5 ;  /* 0x00000005ff0075a7 */ /* 0x000e64000808110a */
[----:B-1----:R-:W-:Y:S05]  /*a670*/  @!P4 BRA `(.L_x_19) ;  /* 0xfffffffc00f8c947 */ /* 0x002fea000383ffff */
[----:B------:R-:W-:Y:S05]  /*a680*/  BRA `(.L_x_18) ;  /* 0xffffffd8000c7947 */ /* 0x000fea000383ffff */
        .weak           $__internal_0_$__cuda_sm10x_tcgen05_guardrail_trap_col_being_dealloced_not_returned_by_alloc
        .type           $__internal_0_$__cuda_sm10x_tcgen05_guardrail_trap_col_being_dealloced_not_returned_by_alloc,@function
        .size           $__internal_0_$__cuda_sm10x_tcgen05_guardrail_trap_col_being_dealloced_not_returned_by_alloc,($__internal_1_$__cuda_sm10x_tcgen05_guardrail_trap_phase_invalid_during_alloc - $__internal_0_$__cuda_sm10x_tcgen05_guardrail_trap_col_being_dealloced_not_returned_by_alloc)
$__internal_0_$__cuda_sm10x_tcgen05_guardrail_trap_col_being_dealloced_not_returned_by_alloc:
[----:B------:R-:W-:Y:S05]  /*a690*/  BPT.TRAP 0x1 ;  /* 0x000000040000795c */ /* 0x000fea0000300000 */
[----:B------:R-:W-:-:S04]  /*a6a0*/  MOV R3, 0x0 ;  /* 0x0000000000037802 */ /* 0x000fc80000000f00 */
[----:B------:R-:W-:Y:S05]  /*a6b0*/  RET.REL.NODEC R2 `(attn_fwd) ;  /* 0xffffff5802507950 */ /* 0x000fea0003c3ffff */
        .weak           $__internal_1_$__cuda_sm10x_tcgen05_guardrail_trap_phase_invalid_during_alloc
        .type           $__internal_1_$__cuda_sm10x_tcgen05_guardrail_trap_phase_invalid_during_alloc,@function
        .size           $__internal_1_$__cuda_sm10x_tcgen05_guardrail_trap_phase_invalid_during_alloc,($__internal_2_$__cuda_sm10x_tcgen05_guardrail_trap_unallocated_columns_being_dealloced - $__internal_1_$__cuda_sm10x_tcgen05_guardrail_trap_phase_invalid_during_alloc)
$__internal_1_$__cuda_sm10x_tcgen05_guardrail_trap_phase_invalid_during_alloc:
[----:B------:R-:W-:Y:S05]  /*a6c0*/  BPT.TRAP 0x1 ;  /* 0x000000040000795c */ /* 0x000fea0000300000 */
[----:B------:R-:W-:-:S04]  /*a6d0*/  HFMA2 R3, -RZ, RZ, 0, 0 ;  /* 0x00000000ff037431 */ /* 0x000fc800000001ff */
[----:B------:R-:W-:Y:S05]  /*a6e0*/  RET.REL.NODEC R2 `(attn_fwd) ;  /* 0xffffff5802447950 */ /* 0x000fea0003c3ffff */
        .weak           $__internal_2_$__cuda_sm10x_tcgen05_guardrail_trap_unallocated_columns_being_dealloced
        .type           $__internal_2_$__cuda_sm10x_tcgen05_guardrail_trap_unallocated_columns_being_dealloced,@function
        .size           $__internal_2_$__cuda_sm10x_tcgen05_guardrail_trap_unallocated_columns_being_dealloced,(.L_x_28 - $__internal_2_$__cuda_sm10x_tcgen05_guardrail_trap_unallocated_columns_being_dealloced)
$__internal_2_$__cuda_sm10x_tcgen05_guardrail_trap_unallocated_columns_being_dealloced:
[----:B------:R-:W-:Y:S05]  /*a6f0*/  BPT.TRAP 0x1 ;  /* 0x000000040000795c */ /* 0x000fea0000300000 */
[----:B------:R-:W-:-:S04]  /*a700*/  MOV R3, 0x0 ;  /* 0x0000000000037802 */ /* 0x000fc80000000f00 */
[----:B------:R-:W-:Y:S05]  /*a710*/  RET.REL.NODEC R2 `(attn_fwd) ;  /* 0xffffff5802387950 */ /* 0x000fea0003c3ffff */
.L_x_25:
[----:B------:R-:W-:-:S00]  /*a720*/  BRA `(.L_x_25) ;  /* 0xfffffffc00fc7947 */ /* 0x000fc0000383ffff */
[----:B------:R-:W-:-:S00]  /*a730*/  NOP ;  /* 0x0000000000007918 */ /* 0x000fc00000000000 */
        /* <DEDUP_REMOVED lines=12> */
.L_x_28:


//--------------------- .nv.global.init           --------------------------
	.section	.nv.global.init,"aw",@progbits
.nv.global.init:
	.type		_$_str,@object
	.size		_$_str,(.L_3 - _$_str)
_$_str:
        /*0000*/ 	.byte	0x5f, 0x5f, 0x43, 0x55, 0x44, 0x41, 0x5f, 0x46, 0x54, 0x5a, 0x00
.L_3:


//--------------------- .nv.shared.attn_fwd       --------------------------
	.section	.nv.shared.attn_fwd,"aw",@nobits
	.sectionflags	@""
	.align	16
	.zero		1024


//--------------------- .nv.shared.reserved.0     --------------------------
	.section	.nv.shared.reserved.0,"aw",@nobits
	.align	8
	.weak		__nv_reservedSMEM_offset_0_alias
	.size		__nv_reservedSMEM_offset_0_alias, 0, 64
	.other		__nv_reservedSMEM_offset_0_alias,@"STO_CUDA_RESERVED_SHARED STV_DEFAULT"
__nv_reservedSMEM_offset_0_alias:
	.zero		0
.nv.shared.reserved.0:
	.zero		64
	.weak		__nv_reservedSMEM_allocation_phase
	.type		__nv_reservedSMEM_allocation_phase,@object
	.size		__nv_reservedSMEM_allocation_phase,(.L_0 - __nv_reservedSMEM_allocation_phase)
__nv_reservedSMEM_allocation_phase:
	.zero		1
.L_0:
	.zero		7
	.weak		__nv_reservedSMEM_devtool_atexit_pc
	.type		__nv_reservedSMEM_devtool_atexit_pc,@object
	.size		__nv_reservedSMEM_devtool_atexit_pc,(__nv_reservedSMEM_allocation_mask - __nv_reservedSMEM_devtool_atexit_pc)
__nv_reservedSMEM_devtool_atexit_pc:
	.zero		8
	.weak		__nv_reservedSMEM_allocation_mask
	.type		__nv_reservedSMEM_allocation_mask,@object
	.size		__nv_reservedSMEM_allocation_mask,(.L_2 - __nv_reservedSMEM_allocation_mask)
__nv_reservedSMEM_allocation_mask:
	.zero		4
.L_2:


//--------------------- .nv.constant0.attn_fwd    --------------------------
	.section	.nv.constant0.attn_fwd,"a",@progbits
	.sectionflags	@""
	.align	4
.nv.constant0.attn_fwd:
	.zero		1032


//--------------------- SYMBOLS --------------------------

	.type		.nv.reservedSmem.offset0,@object
	.size		.nv.reservedSmem.offset0,0x4
	.type		.nv.reservedSmem.cap,@object
	.size		.nv.reservedSmem.cap,0x4
